//
// Generated by NVIDIA NVVM Compiler
//
// Compiler Build ID: CL-36424714
// Cuda compilation tools, release 13.0, V13.0.88
// Based on NVVM 20.0.0
//

.version 9.0
.target sm_100
.address_size 64

	// .globl	_Z12searchKernelmP6ResultPViPVj

.visible .entry _Z12searchKernelmP6ResultPViPVj(
	.param .u64 _Z12searchKernelmP6ResultPViPVj_param_0,
	.param .u64 .ptr .align 1 _Z12searchKernelmP6ResultPViPVj_param_1,
	.param .u64 .ptr .align 1 _Z12searchKernelmP6ResultPViPVj_param_2,
	.param .u64 .ptr .align 1 _Z12searchKernelmP6ResultPViPVj_param_3
)
{
	.reg .pred 	%p<277>;
	.reg .b32 	%r<333>;
	.reg .b64 	%rd<1219>;

	ld.param.u64 	%rd394, [_Z12searchKernelmP6ResultPViPVj_param_0];
	ld.param.u64 	%rd395, [_Z12searchKernelmP6ResultPViPVj_param_3];
	cvta.to.global.u64 	%rd1, %rd395;
	mov.u32 	%r41, %ctaid.x;
	mov.u32 	%r42, %ntid.x;
	mov.u32 	%r43, %tid.x;
	mad.lo.s32 	%r44, %r41, %r42, %r43;
	cvt.u64.u32 	%rd396, %r44;
	add.s64 	%rd397, %rd394, %rd396;
	mul.lo.s64 	%rd2, %rd397, 8709371129873690708;
	shr.u64 	%rd398, %rd2, 30;
	xor.b64  	%rd399, %rd398, %rd2;
	mul.lo.s64 	%rd400, %rd399, -4658895280553007687;
	shr.u64 	%rd401, %rd400, 27;
	xor.b64  	%rd402, %rd401, %rd400;
	mul.lo.s64 	%rd403, %rd402, -7723592293110705685;
	shr.u64 	%rd404, %rd403, 31;
	xor.b64  	%rd3, %rd404, %rd403;
	add.s64 	%rd4, %rd2, -7046029254386353131;
	shr.u64 	%rd405, %rd4, 30;
	xor.b64  	%rd406, %rd405, %rd4;
	mul.lo.s64 	%rd407, %rd406, -4658895280553007687;
	shr.u64 	%rd408, %rd407, 27;
	xor.b64  	%rd409, %rd408, %rd407;
	mul.lo.s64 	%rd410, %rd409, -7723592293110705685;
	shr.u64 	%rd411, %rd410, 31;
	xor.b64  	%rd5, %rd411, %rd410;
	add.s64 	%rd6, %rd2, 4354685564936845354;
	shr.u64 	%rd412, %rd6, 30;
	xor.b64  	%rd413, %rd412, %rd6;
	mul.lo.s64 	%rd414, %rd413, -4658895280553007687;
	shr.u64 	%rd415, %rd414, 27;
	xor.b64  	%rd416, %rd415, %rd414;
	mul.lo.s64 	%rd417, %rd416, -7723592293110705685;
	shr.u64 	%rd418, %rd417, 31;
	xor.b64  	%rd7, %rd418, %rd417;
	add.s64 	%rd8, %rd2, -2691343689449507777;
	shr.u64 	%rd419, %rd8, 30;
	xor.b64  	%rd420, %rd419, %rd8;
	mul.lo.s64 	%rd421, %rd420, -4658895280553007687;
	shr.u64 	%rd422, %rd421, 27;
	xor.b64  	%rd423, %rd422, %rd421;
	mul.lo.s64 	%rd424, %rd423, -7723592293110705685;
	shr.u64 	%rd425, %rd424, 31;
	xor.b64  	%rd9, %rd425, %rd424;
	add.s64 	%rd426, %rd2, 8709371129873690708;
	shr.u64 	%rd427, %rd426, 30;
	xor.b64  	%rd428, %rd427, %rd426;
	mul.lo.s64 	%rd429, %rd428, -4658895280553007687;
	shr.u64 	%rd430, %rd429, 27;
	xor.b64  	%rd431, %rd430, %rd429;
	mul.lo.s64 	%rd432, %rd431, -7723592293110705685;
	shr.u64 	%rd433, %rd432, 31;
	xor.b64  	%rd10, %rd433, %rd432;
	xor.b64  	%rd434, %rd5, %rd3;
	mov.b64 	{%r45, %r46}, %rd3;
	shf.l.wrap.b32 	%r47, %r46, %r45, 17;
	shf.l.wrap.b32 	%r48, %r45, %r46, 17;
	mov.b64 	%rd435, {%r48, %r47};
	shl.b64 	%rd436, %rd434, 21;
	xor.b64  	%rd437, %rd435, %rd436;
	xor.b64  	%rd438, %rd437, %rd434;
	mov.b64 	{%r49, %r50}, %rd434;
	shf.l.wrap.b32 	%r51, %r49, %r50, 28;
	shf.l.wrap.b32 	%r52, %r50, %r49, 28;
	mov.b64 	%rd439, {%r52, %r51};
	add.s64 	%rd440, %rd438, %rd439;
	mov.b64 	{%r53, %r54}, %rd440;
	shf.l.wrap.b32 	%r55, %r53, %r54, 17;
	shf.l.wrap.b32 	%r56, %r54, %r53, 17;
	mov.b64 	%rd441, {%r56, %r55};
	add.s64 	%rd11, %rd441, %rd438;
	shr.u64 	%rd442, %rd11, 32;
	cvt.u32.u64 	%r57, %rd442;
	or.b32  	%r1, %r57, 1;
	xor.b64  	%rd444, %rd438, %rd439;
	mov.b64 	{%r58, %r59}, %rd438;
	shf.l.wrap.b32 	%r60, %r59, %r58, 17;
	shf.l.wrap.b32 	%r61, %r58, %r59, 17;
	mov.b64 	%rd445, {%r61, %r60};
	shl.b64 	%rd446, %rd444, 21;
	xor.b64  	%rd447, %rd445, %rd446;
	xor.b64  	%rd12, %rd447, %rd444;
	mov.b64 	{%r62, %r63}, %rd444;
	shf.l.wrap.b32 	%r64, %r62, %r63, 28;
	shf.l.wrap.b32 	%r65, %r63, %r62, 28;
	mov.b64 	%rd13, {%r65, %r64};
	xor.b64  	%rd448, %rd12, %rd13;
	mov.b64 	{%r66, %r67}, %rd12;
	shf.l.wrap.b32 	%r68, %r67, %r66, 17;
	shf.l.wrap.b32 	%r69, %r66, %r67, 17;
	mov.b64 	%rd449, {%r69, %r68};
	shl.b64 	%rd450, %rd448, 21;
	xor.b64  	%rd451, %rd449, %rd450;
	xor.b64  	%rd452, %rd451, %rd448;
	mov.b64 	{%r70, %r71}, %rd448;
	shf.l.wrap.b32 	%r72, %r70, %r71, 28;
	shf.l.wrap.b32 	%r73, %r71, %r70, 28;
	mov.b64 	%rd453, {%r73, %r72};
	add.s64 	%rd454, %rd452, %rd453;
	mov.b64 	{%r74, %r75}, %rd454;
	shf.l.wrap.b32 	%r76, %r74, %r75, 17;
	shf.l.wrap.b32 	%r77, %r75, %r74, 17;
	mov.b64 	%rd455, {%r77, %r76};
	add.s64 	%rd14, %rd455, %rd452;
	shr.u64 	%rd456, %rd14, 32;
	cvt.u32.u64 	%r78, %rd456;
	or.b32  	%r2, %r78, 1;
	setp.eq.s32 	%p1, %r1, %r2;
	neg.s32 	%r3, %r2;
	setp.eq.s32 	%p2, %r1, %r3;
	or.pred  	%p3, %p1, %p2;
	mul.lo.s32 	%r4, %r1, 3;
	setp.eq.s32 	%p4, %r4, %r2;
	or.pred  	%p5, %p4, %p3;
	@%p5 bra 	$L__BB0_6;
	setp.eq.s32 	%p6, %r4, %r3;
	mul.lo.s32 	%r5, %r2, 3;
	setp.eq.s32 	%p7, %r1, %r5;
	or.pred  	%p8, %p6, %p7;
	@%p8 bra 	$L__BB0_6;
	mul.lo.s32 	%r6, %r2, -3;
	setp.eq.s32 	%p9, %r1, %r6;
	mul.lo.s32 	%r7, %r1, 5;
	setp.eq.s32 	%p10, %r7, %r2;
	or.pred  	%p11, %p10, %p9;
	@%p11 bra 	$L__BB0_6;
	setp.eq.s32 	%p12, %r7, %r3;
	mul.lo.s32 	%r8, %r2, 5;
	setp.eq.s32 	%p13, %r1, %r8;
	or.pred  	%p14, %p12, %p13;
	mul.lo.s32 	%r9, %r2, -5;
	setp.eq.s32 	%p15, %r1, %r9;
	or.pred  	%p16, %p15, %p14;
	setp.eq.s32 	%p17, %r4, %r8;
	or.pred  	%p18, %p17, %p16;
	setp.eq.s32 	%p19, %r4, %r9;
	or.pred  	%p20, %p19, %p18;
	setp.eq.s32 	%p21, %r7, %r5;
	or.pred  	%p22, %p21, %p20;
	@%p22 bra 	$L__BB0_6;
	setp.eq.s32 	%p23, %r7, %r6;
	mul.lo.s32 	%r10, %r1, 7;
	setp.eq.s32 	%p24, %r10, %r2;
	or.pred  	%p25, %p24, %p23;
	@%p25 bra 	$L__BB0_6;
	setp.ne.s32 	%p26, %r10, %r3;
	mul.lo.s32 	%r79, %r2, 7;
	setp.ne.s32 	%p27, %r1, %r79;
	and.pred  	%p28, %p26, %p27;
	mul.lo.s32 	%r80, %r2, -7;
	setp.ne.s32 	%p29, %r1, %r80;
	and.pred  	%p30, %p29, %p28;
	setp.ne.s32 	%p31, %r10, %r5;
	and.pred  	%p32, %p31, %p30;
	setp.ne.s32 	%p33, %r10, %r6;
	and.pred  	%p34, %p33, %p32;
	setp.ne.s32 	%p35, %r10, %r8;
	and.pred  	%p36, %p35, %p34;
	setp.ne.s32 	%p37, %r10, %r9;
	and.pred  	%p38, %p37, %p36;
	setp.ne.s32 	%p39, %r7, %r79;
	and.pred  	%p40, %p39, %p38;
	setp.ne.s32 	%p41, %r7, %r80;
	and.pred  	%p42, %p41, %p40;
	@%p42 bra 	$L__BB0_61;
$L__BB0_6:
	add.s64 	%rd459, %rd5, %rd3;
	mov.b64 	{%r81, %r82}, %rd459;
	shf.l.wrap.b32 	%r83, %r81, %r82, 17;
	shf.l.wrap.b32 	%r84, %r82, %r81, 17;
	mov.b64 	%rd460, {%r84, %r83};
	add.s64 	%rd461, %rd460, %rd3;
	and.b64  	%rd462, %rd461, -4294967296;
	shr.s64 	%rd463, %rd11, 32;
	add.s64 	%rd464, %rd463, %rd462;
	or.b64  	%rd15, %rd464, 1;
	add.s64 	%rd465, %rd12, %rd13;
	mov.b64 	{%r85, %r86}, %rd465;
	shf.l.wrap.b32 	%r87, %r85, %r86, 17;
	shf.l.wrap.b32 	%r88, %r86, %r85, 17;
	mov.b64 	%rd466, {%r88, %r87};
	add.s64 	%rd467, %rd466, %rd12;
	and.b64  	%rd468, %rd467, -4294967296;
	shr.s64 	%rd469, %rd14, 32;
	add.s64 	%rd470, %rd469, %rd468;
	or.b64  	%rd16, %rd470, 1;
	setp.eq.s64 	%p43, %rd15, %rd16;
	mov.b64 	%rd1115, 64;
	@%p43 bra 	$L__BB0_8;
	xor.b64  	%rd471, %rd16, %rd15;
	neg.s64 	%rd472, %rd471;
	and.b64  	%rd473, %rd471, %rd472;
	clz.b64 	%r89, %rd473;
	cvt.u64.u32 	%rd474, %r89;
	sub.s64 	%rd1115, 63, %rd474;
$L__BB0_8:
	neg.s64 	%rd19, %rd15;
	setp.eq.s64 	%p44, %rd16, %rd19;
	mov.b64 	%rd1116, 64;
	@%p44 bra 	$L__BB0_10;
	xor.b64  	%rd476, %rd16, %rd19;
	neg.s64 	%rd477, %rd476;
	and.b64  	%rd478, %rd476, %rd477;
	clz.b64 	%r90, %rd478;
	cvt.u64.u32 	%rd479, %r90;
	sub.s64 	%rd1116, 63, %rd479;
$L__BB0_10:
	max.s64 	%rd22, %rd1115, %rd1116;
	mul.lo.s64 	%rd23, %rd16, 3;
	setp.eq.s64 	%p45, %rd15, %rd23;
	mov.b64 	%rd1117, 64;
	@%p45 bra 	$L__BB0_12;
	xor.b64  	%rd481, %rd23, %rd15;
	neg.s64 	%rd482, %rd481;
	and.b64  	%rd483, %rd481, %rd482;
	clz.b64 	%r91, %rd483;
	cvt.u64.u32 	%rd484, %r91;
	sub.s64 	%rd1117, 63, %rd484;
$L__BB0_12:
	max.s64 	%rd26, %rd22, %rd1117;
	setp.eq.s64 	%p46, %rd23, %rd19;
	mov.b64 	%rd1118, 64;
	@%p46 bra 	$L__BB0_14;
	xor.b64  	%rd486, %rd23, %rd19;
	neg.s64 	%rd487, %rd486;
	and.b64  	%rd488, %rd486, %rd487;
	clz.b64 	%r92, %rd488;
	cvt.u64.u32 	%rd489, %r92;
	sub.s64 	%rd1118, 63, %rd489;
$L__BB0_14:
	max.s64 	%rd29, %rd26, %rd1118;
	mul.lo.s64 	%rd30, %rd15, 3;
	setp.eq.s64 	%p47, %rd30, %rd16;
	mov.b64 	%rd1119, 64;
	@%p47 bra 	$L__BB0_16;
	xor.b64  	%rd491, %rd16, %rd30;
	neg.s64 	%rd492, %rd491;
	and.b64  	%rd493, %rd491, %rd492;
	clz.b64 	%r93, %rd493;
	cvt.u64.u32 	%rd494, %r93;
	sub.s64 	%rd1119, 63, %rd494;
$L__BB0_16:
	max.s64 	%rd33, %rd29, %rd1119;
	mul.lo.s64 	%rd34, %rd15, -3;
	setp.eq.s64 	%p48, %rd34, %rd16;
	mov.b64 	%rd1120, 64;
	@%p48 bra 	$L__BB0_18;
	xor.b64  	%rd496, %rd16, %rd34;
	neg.s64 	%rd497, %rd496;
	and.b64  	%rd498, %rd496, %rd497;
	clz.b64 	%r94, %rd498;
	cvt.u64.u32 	%rd499, %r94;
	sub.s64 	%rd1120, 63, %rd499;
$L__BB0_18:
	max.s64 	%rd37, %rd33, %rd1120;
	mul.lo.s64 	%rd38, %rd16, 5;
	setp.eq.s64 	%p49, %rd15, %rd38;
	mov.b64 	%rd1121, 64;
	@%p49 bra 	$L__BB0_20;
	xor.b64  	%rd501, %rd38, %rd15;
	neg.s64 	%rd502, %rd501;
	and.b64  	%rd503, %rd501, %rd502;
	clz.b64 	%r95, %rd503;
	cvt.u64.u32 	%rd504, %r95;
	sub.s64 	%rd1121, 63, %rd504;
$L__BB0_20:
	max.s64 	%rd41, %rd37, %rd1121;
	setp.eq.s64 	%p50, %rd38, %rd19;
	mov.b64 	%rd1122, 64;
	@%p50 bra 	$L__BB0_22;
	xor.b64  	%rd506, %rd38, %rd19;
	neg.s64 	%rd507, %rd506;
	and.b64  	%rd508, %rd506, %rd507;
	clz.b64 	%r96, %rd508;
	cvt.u64.u32 	%rd509, %r96;
	sub.s64 	%rd1122, 63, %rd509;
$L__BB0_22:
	max.s64 	%rd44, %rd41, %rd1122;
	mul.lo.s64 	%rd45, %rd15, 5;
	setp.eq.s64 	%p51, %rd45, %rd16;
	mov.b64 	%rd1123, 64;
	@%p51 bra 	$L__BB0_24;
	xor.b64  	%rd511, %rd16, %rd45;
	neg.s64 	%rd512, %rd511;
	and.b64  	%rd513, %rd511, %rd512;
	clz.b64 	%r97, %rd513;
	cvt.u64.u32 	%rd514, %r97;
	sub.s64 	%rd1123, 63, %rd514;
$L__BB0_24:
	max.s64 	%rd48, %rd44, %rd1123;
	mul.lo.s64 	%rd49, %rd15, -5;
	setp.eq.s64 	%p52, %rd49, %rd16;
	mov.b64 	%rd1124, 64;
	@%p52 bra 	$L__BB0_26;
	xor.b64  	%rd516, %rd16, %rd49;
	neg.s64 	%rd517, %rd516;
	and.b64  	%rd518, %rd516, %rd517;
	clz.b64 	%r98, %rd518;
	cvt.u64.u32 	%rd519, %r98;
	sub.s64 	%rd1124, 63, %rd519;
$L__BB0_26:
	max.s64 	%rd52, %rd48, %rd1124;
	setp.eq.s64 	%p53, %rd30, %rd38;
	mov.b64 	%rd1125, 64;
	@%p53 bra 	$L__BB0_28;
	xor.b64  	%rd521, %rd38, %rd30;
	neg.s64 	%rd522, %rd521;
	and.b64  	%rd523, %rd521, %rd522;
	clz.b64 	%r99, %rd523;
	cvt.u64.u32 	%rd524, %r99;
	sub.s64 	%rd1125, 63, %rd524;
$L__BB0_28:
	max.s64 	%rd55, %rd52, %rd1125;
	setp.eq.s64 	%p54, %rd34, %rd38;
	mov.b64 	%rd1126, 64;
	@%p54 bra 	$L__BB0_30;
	xor.b64  	%rd526, %rd38, %rd34;
	neg.s64 	%rd527, %rd526;
	and.b64  	%rd528, %rd526, %rd527;
	clz.b64 	%r100, %rd528;
	cvt.u64.u32 	%rd529, %r100;
	sub.s64 	%rd1126, 63, %rd529;
$L__BB0_30:
	max.s64 	%rd58, %rd55, %rd1126;
	setp.eq.s64 	%p55, %rd45, %rd23;
	mov.b64 	%rd1127, 64;
	@%p55 bra 	$L__BB0_32;
	xor.b64  	%rd531, %rd23, %rd45;
	neg.s64 	%rd532, %rd531;
	and.b64  	%rd533, %rd531, %rd532;
	clz.b64 	%r101, %rd533;
	cvt.u64.u32 	%rd534, %r101;
	sub.s64 	%rd1127, 63, %rd534;
$L__BB0_32:
	max.s64 	%rd61, %rd58, %rd1127;
	setp.eq.s64 	%p56, %rd49, %rd23;
	mov.b64 	%rd1128, 64;
	@%p56 bra 	$L__BB0_34;
	xor.b64  	%rd536, %rd23, %rd49;
	neg.s64 	%rd537, %rd536;
	and.b64  	%rd538, %rd536, %rd537;
	clz.b64 	%r102, %rd538;
	cvt.u64.u32 	%rd539, %r102;
	sub.s64 	%rd1128, 63, %rd539;
$L__BB0_34:
	max.s64 	%rd64, %rd61, %rd1128;
	mul.lo.s64 	%rd65, %rd16, 7;
	setp.eq.s64 	%p57, %rd15, %rd65;
	mov.b64 	%rd1129, 64;
	@%p57 bra 	$L__BB0_36;
	xor.b64  	%rd541, %rd65, %rd15;
	neg.s64 	%rd542, %rd541;
	and.b64  	%rd543, %rd541, %rd542;
	clz.b64 	%r103, %rd543;
	cvt.u64.u32 	%rd544, %r103;
	sub.s64 	%rd1129, 63, %rd544;
$L__BB0_36:
	max.s64 	%rd68, %rd64, %rd1129;
	setp.eq.s64 	%p58, %rd65, %rd19;
	mov.b64 	%rd1130, 64;
	@%p58 bra 	$L__BB0_38;
	xor.b64  	%rd546, %rd65, %rd19;
	neg.s64 	%rd547, %rd546;
	and.b64  	%rd548, %rd546, %rd547;
	clz.b64 	%r104, %rd548;
	cvt.u64.u32 	%rd549, %r104;
	sub.s64 	%rd1130, 63, %rd549;
$L__BB0_38:
	max.s64 	%rd71, %rd68, %rd1130;
	mul.lo.s64 	%rd72, %rd15, 7;
	setp.eq.s64 	%p59, %rd72, %rd16;
	mov.b64 	%rd1131, 64;
	@%p59 bra 	$L__BB0_40;
	xor.b64  	%rd551, %rd16, %rd72;
	neg.s64 	%rd552, %rd551;
	and.b64  	%rd553, %rd551, %rd552;
	clz.b64 	%r105, %rd553;
	cvt.u64.u32 	%rd554, %r105;
	sub.s64 	%rd1131, 63, %rd554;
$L__BB0_40:
	max.s64 	%rd75, %rd71, %rd1131;
	mul.lo.s64 	%rd76, %rd15, -7;
	setp.eq.s64 	%p60, %rd76, %rd16;
	mov.b64 	%rd1132, 64;
	@%p60 bra 	$L__BB0_42;
	xor.b64  	%rd556, %rd16, %rd76;
	neg.s64 	%rd557, %rd556;
	and.b64  	%rd558, %rd556, %rd557;
	clz.b64 	%r106, %rd558;
	cvt.u64.u32 	%rd559, %r106;
	sub.s64 	%rd1132, 63, %rd559;
$L__BB0_42:
	max.s64 	%rd79, %rd75, %rd1132;
	setp.eq.s64 	%p61, %rd30, %rd65;
	mov.b64 	%rd1133, 64;
	@%p61 bra 	$L__BB0_44;
	xor.b64  	%rd561, %rd65, %rd30;
	neg.s64 	%rd562, %rd561;
	and.b64  	%rd563, %rd561, %rd562;
	clz.b64 	%r107, %rd563;
	cvt.u64.u32 	%rd564, %r107;
	sub.s64 	%rd1133, 63, %rd564;
$L__BB0_44:
	max.s64 	%rd82, %rd79, %rd1133;
	setp.eq.s64 	%p62, %rd34, %rd65;
	mov.b64 	%rd1134, 64;
	@%p62 bra 	$L__BB0_46;
	xor.b64  	%rd566, %rd65, %rd34;
	neg.s64 	%rd567, %rd566;
	and.b64  	%rd568, %rd566, %rd567;
	clz.b64 	%r108, %rd568;
	cvt.u64.u32 	%rd569, %r108;
	sub.s64 	%rd1134, 63, %rd569;
$L__BB0_46:
	max.s64 	%rd85, %rd82, %rd1134;
	setp.eq.s64 	%p63, %rd72, %rd23;
	mov.b64 	%rd1135, 64;
	@%p63 bra 	$L__BB0_48;
	xor.b64  	%rd571, %rd23, %rd72;
	neg.s64 	%rd572, %rd571;
	and.b64  	%rd573, %rd571, %rd572;
	clz.b64 	%r109, %rd573;
	cvt.u64.u32 	%rd574, %r109;
	sub.s64 	%rd1135, 63, %rd574;
$L__BB0_48:
	max.s64 	%rd88, %rd85, %rd1135;
	setp.eq.s64 	%p64, %rd76, %rd23;
	mov.b64 	%rd1136, 64;
	@%p64 bra 	$L__BB0_50;
	xor.b64  	%rd576, %rd23, %rd76;
	neg.s64 	%rd577, %rd576;
	and.b64  	%rd578, %rd576, %rd577;
	clz.b64 	%r110, %rd578;
	cvt.u64.u32 	%rd579, %r110;
	sub.s64 	%rd1136, 63, %rd579;
$L__BB0_50:
	max.s64 	%rd91, %rd88, %rd1136;
	setp.eq.s64 	%p65, %rd45, %rd65;
	mov.b64 	%rd1137, 64;
	@%p65 bra 	$L__BB0_52;
	xor.b64  	%rd581, %rd65, %rd45;
	neg.s64 	%rd582, %rd581;
	and.b64  	%rd583, %rd581, %rd582;
	clz.b64 	%r111, %rd583;
	cvt.u64.u32 	%rd584, %r111;
	sub.s64 	%rd1137, 63, %rd584;
$L__BB0_52:
	max.s64 	%rd94, %rd91, %rd1137;
	xor.b64  	%rd95, %rd65, %rd49;
	setp.eq.s64 	%p66, %rd49, %rd65;
	mov.b64 	%rd1138, 64;
	@%p66 bra 	$L__BB0_54;
	neg.s64 	%rd586, %rd95;
	and.b64  	%rd587, %rd95, %rd586;
	clz.b64 	%r112, %rd587;
	cvt.u64.u32 	%rd588, %r112;
	sub.s64 	%rd1138, 63, %rd588;
$L__BB0_54:
	max.s64 	%rd98, %rd94, %rd1138;
	setp.eq.s64 	%p67, %rd72, %rd38;
	mov.b64 	%rd1139, 64;
	@%p67 bra 	$L__BB0_56;
	xor.b64  	%rd590, %rd38, %rd72;
	neg.s64 	%rd591, %rd590;
	and.b64  	%rd592, %rd590, %rd591;
	clz.b64 	%r113, %rd592;
	cvt.u64.u32 	%rd593, %r113;
	sub.s64 	%rd1139, 63, %rd593;
$L__BB0_56:
	max.s64 	%rd101, %rd98, %rd1139;
	xor.b64  	%rd102, %rd38, %rd76;
	setp.eq.s64 	%p68, %rd76, %rd38;
	mov.b64 	%rd1140, 64;
	@%p68 bra 	$L__BB0_58;
	neg.s64 	%rd595, %rd102;
	and.b64  	%rd596, %rd102, %rd595;
	clz.b64 	%r114, %rd596;
	cvt.u64.u32 	%rd597, %r114;
	sub.s64 	%rd1140, 63, %rd597;
$L__BB0_58:
	max.s64 	%rd105, %rd101, %rd1140;
	setp.lt.s64 	%p69, %rd105, 50;
	@%p69 bra 	$L__BB0_60;
	ld.param.u64 	%rd1111, [_Z12searchKernelmP6ResultPViPVj_param_2];
	ld.param.u64 	%rd1108, [_Z12searchKernelmP6ResultPViPVj_param_1];
	xor.b64  	%rd598, %rd2, 7640891576956012809;
	cvta.to.global.u64 	%rd599, %rd1111;
	atom.global.add.u32 	%r115, [%rd599], 1;
	cvta.to.global.u64 	%rd600, %rd1108;
	mul.wide.s32 	%rd601, %r115, 32;
	add.s64 	%rd602, %rd600, %rd601;
	st.global.u64 	[%rd602], %rd105;
	st.global.u64 	[%rd602+8], %rd598;
	st.global.u64 	[%rd602+16], %rd15;
	st.global.u64 	[%rd602+24], %rd16;
$L__BB0_60:
	atom.global.add.u32 	%r116, [%rd1], 1;
$L__BB0_61:
	xor.b64  	%rd603, %rd7, %rd5;
	mov.b64 	{%r117, %r118}, %rd5;
	shf.l.wrap.b32 	%r119, %r118, %r117, 17;
	shf.l.wrap.b32 	%r120, %r117, %r118, 17;
	mov.b64 	%rd604, {%r120, %r119};
	shl.b64 	%rd605, %rd603, 21;
	xor.b64  	%rd606, %rd604, %rd605;
	xor.b64  	%rd607, %rd606, %rd603;
	mov.b64 	{%r121, %r122}, %rd603;
	shf.l.wrap.b32 	%r123, %r121, %r122, 28;
	shf.l.wrap.b32 	%r124, %r122, %r121, 28;
	mov.b64 	%rd608, {%r124, %r123};
	add.s64 	%rd609, %rd607, %rd608;
	mov.b64 	{%r125, %r126}, %rd609;
	shf.l.wrap.b32 	%r127, %r125, %r126, 17;
	shf.l.wrap.b32 	%r128, %r126, %r125, 17;
	mov.b64 	%rd610, {%r128, %r127};
	add.s64 	%rd106, %rd610, %rd607;
	shr.u64 	%rd611, %rd106, 32;
	cvt.u32.u64 	%r129, %rd611;
	or.b32  	%r11, %r129, 1;
	xor.b64  	%rd613, %rd607, %rd608;
	mov.b64 	{%r130, %r131}, %rd607;
	shf.l.wrap.b32 	%r132, %r131, %r130, 17;
	shf.l.wrap.b32 	%r133, %r130, %r131, 17;
	mov.b64 	%rd614, {%r133, %r132};
	shl.b64 	%rd615, %rd613, 21;
	xor.b64  	%rd616, %rd614, %rd615;
	xor.b64  	%rd107, %rd616, %rd613;
	mov.b64 	{%r134, %r135}, %rd613;
	shf.l.wrap.b32 	%r136, %r134, %r135, 28;
	shf.l.wrap.b32 	%r137, %r135, %r134, 28;
	mov.b64 	%rd108, {%r137, %r136};
	xor.b64  	%rd617, %rd107, %rd108;
	mov.b64 	{%r138, %r139}, %rd107;
	shf.l.wrap.b32 	%r140, %r139, %r138, 17;
	shf.l.wrap.b32 	%r141, %r138, %r139, 17;
	mov.b64 	%rd618, {%r141, %r140};
	shl.b64 	%rd619, %rd617, 21;
	xor.b64  	%rd620, %rd618, %rd619;
	xor.b64  	%rd621, %rd620, %rd617;
	mov.b64 	{%r142, %r143}, %rd617;
	shf.l.wrap.b32 	%r144, %r142, %r143, 28;
	shf.l.wrap.b32 	%r145, %r143, %r142, 28;
	mov.b64 	%rd622, {%r145, %r144};
	add.s64 	%rd623, %rd621, %rd622;
	mov.b64 	{%r146, %r147}, %rd623;
	shf.l.wrap.b32 	%r148, %r146, %r147, 17;
	shf.l.wrap.b32 	%r149, %r147, %r146, 17;
	mov.b64 	%rd624, {%r149, %r148};
	add.s64 	%rd109, %rd624, %rd621;
	shr.u64 	%rd625, %rd109, 32;
	cvt.u32.u64 	%r150, %rd625;
	or.b32  	%r12, %r150, 1;
	setp.eq.s32 	%p70, %r11, %r12;
	neg.s32 	%r13, %r12;
	setp.eq.s32 	%p71, %r11, %r13;
	or.pred  	%p72, %p70, %p71;
	mul.lo.s32 	%r14, %r11, 3;
	setp.eq.s32 	%p73, %r14, %r12;
	or.pred  	%p74, %p73, %p72;
	@%p74 bra 	$L__BB0_67;
	setp.eq.s32 	%p75, %r14, %r13;
	mul.lo.s32 	%r15, %r12, 3;
	setp.eq.s32 	%p76, %r11, %r15;
	or.pred  	%p77, %p75, %p76;
	@%p77 bra 	$L__BB0_67;
	mul.lo.s32 	%r16, %r12, -3;
	setp.eq.s32 	%p78, %r11, %r16;
	mul.lo.s32 	%r17, %r11, 5;
	setp.eq.s32 	%p79, %r17, %r12;
	or.pred  	%p80, %p79, %p78;
	@%p80 bra 	$L__BB0_67;
	setp.eq.s32 	%p81, %r17, %r13;
	mul.lo.s32 	%r18, %r12, 5;
	setp.eq.s32 	%p82, %r11, %r18;
	or.pred  	%p83, %p81, %p82;
	mul.lo.s32 	%r19, %r12, -5;
	setp.eq.s32 	%p84, %r11, %r19;
	or.pred  	%p85, %p84, %p83;
	setp.eq.s32 	%p86, %r14, %r18;
	or.pred  	%p87, %p86, %p85;
	setp.eq.s32 	%p88, %r14, %r19;
	or.pred  	%p89, %p88, %p87;
	setp.eq.s32 	%p90, %r17, %r15;
	or.pred  	%p91, %p90, %p89;
	@%p91 bra 	$L__BB0_67;
	setp.eq.s32 	%p92, %r17, %r16;
	mul.lo.s32 	%r20, %r11, 7;
	setp.eq.s32 	%p93, %r20, %r12;
	or.pred  	%p94, %p93, %p92;
	@%p94 bra 	$L__BB0_67;
	setp.ne.s32 	%p95, %r20, %r13;
	mul.lo.s32 	%r151, %r12, 7;
	setp.ne.s32 	%p96, %r11, %r151;
	and.pred  	%p97, %p95, %p96;
	mul.lo.s32 	%r152, %r12, -7;
	setp.ne.s32 	%p98, %r11, %r152;
	and.pred  	%p99, %p98, %p97;
	setp.ne.s32 	%p100, %r20, %r15;
	and.pred  	%p101, %p100, %p99;
	setp.ne.s32 	%p102, %r20, %r16;
	and.pred  	%p103, %p102, %p101;
	setp.ne.s32 	%p104, %r20, %r18;
	and.pred  	%p105, %p104, %p103;
	setp.ne.s32 	%p106, %r20, %r19;
	and.pred  	%p107, %p106, %p105;
	setp.ne.s32 	%p108, %r17, %r151;
	and.pred  	%p109, %p108, %p107;
	setp.ne.s32 	%p110, %r17, %r152;
	and.pred  	%p111, %p110, %p109;
	@%p111 bra 	$L__BB0_122;
$L__BB0_67:
	add.s64 	%rd628, %rd7, %rd5;
	mov.b64 	{%r153, %r154}, %rd628;
	shf.l.wrap.b32 	%r155, %r153, %r154, 17;
	shf.l.wrap.b32 	%r156, %r154, %r153, 17;
	mov.b64 	%rd629, {%r156, %r155};
	add.s64 	%rd630, %rd629, %rd5;
	and.b64  	%rd631, %rd630, -4294967296;
	shr.s64 	%rd632, %rd106, 32;
	add.s64 	%rd633, %rd632, %rd631;
	or.b64  	%rd110, %rd633, 1;
	add.s64 	%rd634, %rd107, %rd108;
	mov.b64 	{%r157, %r158}, %rd634;
	shf.l.wrap.b32 	%r159, %r157, %r158, 17;
	shf.l.wrap.b32 	%r160, %r158, %r157, 17;
	mov.b64 	%rd635, {%r160, %r159};
	add.s64 	%rd636, %rd635, %rd107;
	and.b64  	%rd637, %rd636, -4294967296;
	shr.s64 	%rd638, %rd109, 32;
	add.s64 	%rd639, %rd638, %rd637;
	or.b64  	%rd111, %rd639, 1;
	setp.eq.s64 	%p112, %rd110, %rd111;
	mov.b64 	%rd1141, 64;
	@%p112 bra 	$L__BB0_69;
	xor.b64  	%rd640, %rd111, %rd110;
	neg.s64 	%rd641, %rd640;
	and.b64  	%rd642, %rd640, %rd641;
	clz.b64 	%r161, %rd642;
	cvt.u64.u32 	%rd643, %r161;
	sub.s64 	%rd1141, 63, %rd643;
$L__BB0_69:
	neg.s64 	%rd114, %rd110;
	setp.eq.s64 	%p113, %rd111, %rd114;
	mov.b64 	%rd1142, 64;
	@%p113 bra 	$L__BB0_71;
	xor.b64  	%rd645, %rd111, %rd114;
	neg.s64 	%rd646, %rd645;
	and.b64  	%rd647, %rd645, %rd646;
	clz.b64 	%r162, %rd647;
	cvt.u64.u32 	%rd648, %r162;
	sub.s64 	%rd1142, 63, %rd648;
$L__BB0_71:
	max.s64 	%rd117, %rd1141, %rd1142;
	mul.lo.s64 	%rd118, %rd111, 3;
	setp.eq.s64 	%p114, %rd110, %rd118;
	mov.b64 	%rd1143, 64;
	@%p114 bra 	$L__BB0_73;
	xor.b64  	%rd650, %rd118, %rd110;
	neg.s64 	%rd651, %rd650;
	and.b64  	%rd652, %rd650, %rd651;
	clz.b64 	%r163, %rd652;
	cvt.u64.u32 	%rd653, %r163;
	sub.s64 	%rd1143, 63, %rd653;
$L__BB0_73:
	max.s64 	%rd121, %rd117, %rd1143;
	setp.eq.s64 	%p115, %rd118, %rd114;
	mov.b64 	%rd1144, 64;
	@%p115 bra 	$L__BB0_75;
	xor.b64  	%rd655, %rd118, %rd114;
	neg.s64 	%rd656, %rd655;
	and.b64  	%rd657, %rd655, %rd656;
	clz.b64 	%r164, %rd657;
	cvt.u64.u32 	%rd658, %r164;
	sub.s64 	%rd1144, 63, %rd658;
$L__BB0_75:
	max.s64 	%rd124, %rd121, %rd1144;
	mul.lo.s64 	%rd125, %rd110, 3;
	setp.eq.s64 	%p116, %rd125, %rd111;
	mov.b64 	%rd1145, 64;
	@%p116 bra 	$L__BB0_77;
	xor.b64  	%rd660, %rd111, %rd125;
	neg.s64 	%rd661, %rd660;
	and.b64  	%rd662, %rd660, %rd661;
	clz.b64 	%r165, %rd662;
	cvt.u64.u32 	%rd663, %r165;
	sub.s64 	%rd1145, 63, %rd663;
$L__BB0_77:
	max.s64 	%rd128, %rd124, %rd1145;
	mul.lo.s64 	%rd129, %rd110, -3;
	setp.eq.s64 	%p117, %rd129, %rd111;
	mov.b64 	%rd1146, 64;
	@%p117 bra 	$L__BB0_79;
	xor.b64  	%rd665, %rd111, %rd129;
	neg.s64 	%rd666, %rd665;
	and.b64  	%rd667, %rd665, %rd666;
	clz.b64 	%r166, %rd667;
	cvt.u64.u32 	%rd668, %r166;
	sub.s64 	%rd1146, 63, %rd668;
$L__BB0_79:
	max.s64 	%rd132, %rd128, %rd1146;
	mul.lo.s64 	%rd133, %rd111, 5;
	setp.eq.s64 	%p118, %rd110, %rd133;
	mov.b64 	%rd1147, 64;
	@%p118 bra 	$L__BB0_81;
	xor.b64  	%rd670, %rd133, %rd110;
	neg.s64 	%rd671, %rd670;
	and.b64  	%rd672, %rd670, %rd671;
	clz.b64 	%r167, %rd672;
	cvt.u64.u32 	%rd673, %r167;
	sub.s64 	%rd1147, 63, %rd673;
$L__BB0_81:
	max.s64 	%rd136, %rd132, %rd1147;
	setp.eq.s64 	%p119, %rd133, %rd114;
	mov.b64 	%rd1148, 64;
	@%p119 bra 	$L__BB0_83;
	xor.b64  	%rd675, %rd133, %rd114;
	neg.s64 	%rd676, %rd675;
	and.b64  	%rd677, %rd675, %rd676;
	clz.b64 	%r168, %rd677;
	cvt.u64.u32 	%rd678, %r168;
	sub.s64 	%rd1148, 63, %rd678;
$L__BB0_83:
	max.s64 	%rd139, %rd136, %rd1148;
	mul.lo.s64 	%rd140, %rd110, 5;
	setp.eq.s64 	%p120, %rd140, %rd111;
	mov.b64 	%rd1149, 64;
	@%p120 bra 	$L__BB0_85;
	xor.b64  	%rd680, %rd111, %rd140;
	neg.s64 	%rd681, %rd680;
	and.b64  	%rd682, %rd680, %rd681;
	clz.b64 	%r169, %rd682;
	cvt.u64.u32 	%rd683, %r169;
	sub.s64 	%rd1149, 63, %rd683;
$L__BB0_85:
	max.s64 	%rd143, %rd139, %rd1149;
	mul.lo.s64 	%rd144, %rd110, -5;
	setp.eq.s64 	%p121, %rd144, %rd111;
	mov.b64 	%rd1150, 64;
	@%p121 bra 	$L__BB0_87;
	xor.b64  	%rd685, %rd111, %rd144;
	neg.s64 	%rd686, %rd685;
	and.b64  	%rd687, %rd685, %rd686;
	clz.b64 	%r170, %rd687;
	cvt.u64.u32 	%rd688, %r170;
	sub.s64 	%rd1150, 63, %rd688;
$L__BB0_87:
	max.s64 	%rd147, %rd143, %rd1150;
	setp.eq.s64 	%p122, %rd125, %rd133;
	mov.b64 	%rd1151, 64;
	@%p122 bra 	$L__BB0_89;
	xor.b64  	%rd690, %rd133, %rd125;
	neg.s64 	%rd691, %rd690;
	and.b64  	%rd692, %rd690, %rd691;
	clz.b64 	%r171, %rd692;
	cvt.u64.u32 	%rd693, %r171;
	sub.s64 	%rd1151, 63, %rd693;
$L__BB0_89:
	max.s64 	%rd150, %rd147, %rd1151;
	setp.eq.s64 	%p123, %rd129, %rd133;
	mov.b64 	%rd1152, 64;
	@%p123 bra 	$L__BB0_91;
	xor.b64  	%rd695, %rd133, %rd129;
	neg.s64 	%rd696, %rd695;
	and.b64  	%rd697, %rd695, %rd696;
	clz.b64 	%r172, %rd697;
	cvt.u64.u32 	%rd698, %r172;
	sub.s64 	%rd1152, 63, %rd698;
$L__BB0_91:
	max.s64 	%rd153, %rd150, %rd1152;
	setp.eq.s64 	%p124, %rd140, %rd118;
	mov.b64 	%rd1153, 64;
	@%p124 bra 	$L__BB0_93;
	xor.b64  	%rd700, %rd118, %rd140;
	neg.s64 	%rd701, %rd700;
	and.b64  	%rd702, %rd700, %rd701;
	clz.b64 	%r173, %rd702;
	cvt.u64.u32 	%rd703, %r173;
	sub.s64 	%rd1153, 63, %rd703;
$L__BB0_93:
	max.s64 	%rd156, %rd153, %rd1153;
	setp.eq.s64 	%p125, %rd144, %rd118;
	mov.b64 	%rd1154, 64;
	@%p125 bra 	$L__BB0_95;
	xor.b64  	%rd705, %rd118, %rd144;
	neg.s64 	%rd706, %rd705;
	and.b64  	%rd707, %rd705, %rd706;
	clz.b64 	%r174, %rd707;
	cvt.u64.u32 	%rd708, %r174;
	sub.s64 	%rd1154, 63, %rd708;
$L__BB0_95:
	max.s64 	%rd159, %rd156, %rd1154;
	mul.lo.s64 	%rd160, %rd111, 7;
	setp.eq.s64 	%p126, %rd110, %rd160;
	mov.b64 	%rd1155, 64;
	@%p126 bra 	$L__BB0_97;
	xor.b64  	%rd710, %rd160, %rd110;
	neg.s64 	%rd711, %rd710;
	and.b64  	%rd712, %rd710, %rd711;
	clz.b64 	%r175, %rd712;
	cvt.u64.u32 	%rd713, %r175;
	sub.s64 	%rd1155, 63, %rd713;
$L__BB0_97:
	max.s64 	%rd163, %rd159, %rd1155;
	setp.eq.s64 	%p127, %rd160, %rd114;
	mov.b64 	%rd1156, 64;
	@%p127 bra 	$L__BB0_99;
	xor.b64  	%rd715, %rd160, %rd114;
	neg.s64 	%rd716, %rd715;
	and.b64  	%rd717, %rd715, %rd716;
	clz.b64 	%r176, %rd717;
	cvt.u64.u32 	%rd718, %r176;
	sub.s64 	%rd1156, 63, %rd718;
$L__BB0_99:
	max.s64 	%rd166, %rd163, %rd1156;
	mul.lo.s64 	%rd167, %rd110, 7;
	setp.eq.s64 	%p128, %rd167, %rd111;
	mov.b64 	%rd1157, 64;
	@%p128 bra 	$L__BB0_101;
	xor.b64  	%rd720, %rd111, %rd167;
	neg.s64 	%rd721, %rd720;
	and.b64  	%rd722, %rd720, %rd721;
	clz.b64 	%r177, %rd722;
	cvt.u64.u32 	%rd723, %r177;
	sub.s64 	%rd1157, 63, %rd723;
$L__BB0_101:
	max.s64 	%rd170, %rd166, %rd1157;
	mul.lo.s64 	%rd171, %rd110, -7;
	setp.eq.s64 	%p129, %rd171, %rd111;
	mov.b64 	%rd1158, 64;
	@%p129 bra 	$L__BB0_103;
	xor.b64  	%rd725, %rd111, %rd171;
	neg.s64 	%rd726, %rd725;
	and.b64  	%rd727, %rd725, %rd726;
	clz.b64 	%r178, %rd727;
	cvt.u64.u32 	%rd728, %r178;
	sub.s64 	%rd1158, 63, %rd728;
$L__BB0_103:
	max.s64 	%rd174, %rd170, %rd1158;
	setp.eq.s64 	%p130, %rd125, %rd160;
	mov.b64 	%rd1159, 64;
	@%p130 bra 	$L__BB0_105;
	xor.b64  	%rd730, %rd160, %rd125;
	neg.s64 	%rd731, %rd730;
	and.b64  	%rd732, %rd730, %rd731;
	clz.b64 	%r179, %rd732;
	cvt.u64.u32 	%rd733, %r179;
	sub.s64 	%rd1159, 63, %rd733;
$L__BB0_105:
	max.s64 	%rd177, %rd174, %rd1159;
	setp.eq.s64 	%p131, %rd129, %rd160;
	mov.b64 	%rd1160, 64;
	@%p131 bra 	$L__BB0_107;
	xor.b64  	%rd735, %rd160, %rd129;
	neg.s64 	%rd736, %rd735;
	and.b64  	%rd737, %rd735, %rd736;
	clz.b64 	%r180, %rd737;
	cvt.u64.u32 	%rd738, %r180;
	sub.s64 	%rd1160, 63, %rd738;
$L__BB0_107:
	max.s64 	%rd180, %rd177, %rd1160;
	setp.eq.s64 	%p132, %rd167, %rd118;
	mov.b64 	%rd1161, 64;
	@%p132 bra 	$L__BB0_109;
	xor.b64  	%rd740, %rd118, %rd167;
	neg.s64 	%rd741, %rd740;
	and.b64  	%rd742, %rd740, %rd741;
	clz.b64 	%r181, %rd742;
	cvt.u64.u32 	%rd743, %r181;
	sub.s64 	%rd1161, 63, %rd743;
$L__BB0_109:
	max.s64 	%rd183, %rd180, %rd1161;
	setp.eq.s64 	%p133, %rd171, %rd118;
	mov.b64 	%rd1162, 64;
	@%p133 bra 	$L__BB0_111;
	xor.b64  	%rd745, %rd118, %rd171;
	neg.s64 	%rd746, %rd745;
	and.b64  	%rd747, %rd745, %rd746;
	clz.b64 	%r182, %rd747;
	cvt.u64.u32 	%rd748, %r182;
	sub.s64 	%rd1162, 63, %rd748;
$L__BB0_111:
	max.s64 	%rd186, %rd183, %rd1162;
	setp.eq.s64 	%p134, %rd140, %rd160;
	mov.b64 	%rd1163, 64;
	@%p134 bra 	$L__BB0_113;
	xor.b64  	%rd750, %rd160, %rd140;
	neg.s64 	%rd751, %rd750;
	and.b64  	%rd752, %rd750, %rd751;
	clz.b64 	%r183, %rd752;
	cvt.u64.u32 	%rd753, %r183;
	sub.s64 	%rd1163, 63, %rd753;
$L__BB0_113:
	max.s64 	%rd189, %rd186, %rd1163;
	xor.b64  	%rd190, %rd160, %rd144;
	setp.eq.s64 	%p135, %rd144, %rd160;
	mov.b64 	%rd1164, 64;
	@%p135 bra 	$L__BB0_115;
	neg.s64 	%rd755, %rd190;
	and.b64  	%rd756, %rd190, %rd755;
	clz.b64 	%r184, %rd756;
	cvt.u64.u32 	%rd757, %r184;
	sub.s64 	%rd1164, 63, %rd757;
$L__BB0_115:
	max.s64 	%rd193, %rd189, %rd1164;
	setp.eq.s64 	%p136, %rd167, %rd133;
	mov.b64 	%rd1165, 64;
	@%p136 bra 	$L__BB0_117;
	xor.b64  	%rd759, %rd133, %rd167;
	neg.s64 	%rd760, %rd759;
	and.b64  	%rd761, %rd759, %rd760;
	clz.b64 	%r185, %rd761;
	cvt.u64.u32 	%rd762, %r185;
	sub.s64 	%rd1165, 63, %rd762;
$L__BB0_117:
	max.s64 	%rd196, %rd193, %rd1165;
	xor.b64  	%rd197, %rd133, %rd171;
	setp.eq.s64 	%p137, %rd171, %rd133;
	mov.b64 	%rd1166, 64;
	@%p137 bra 	$L__BB0_119;
	neg.s64 	%rd764, %rd197;
	and.b64  	%rd765, %rd197, %rd764;
	clz.b64 	%r186, %rd765;
	cvt.u64.u32 	%rd766, %r186;
	sub.s64 	%rd1166, 63, %rd766;
$L__BB0_119:
	max.s64 	%rd200, %rd196, %rd1166;
	setp.lt.s64 	%p138, %rd200, 50;
	@%p138 bra 	$L__BB0_121;
	ld.param.u64 	%rd1112, [_Z12searchKernelmP6ResultPViPVj_param_2];
	ld.param.u64 	%rd1109, [_Z12searchKernelmP6ResultPViPVj_param_1];
	xor.b64  	%rd767, %rd4, 7640891576956012809;
	cvta.to.global.u64 	%rd768, %rd1112;
	atom.global.add.u32 	%r187, [%rd768], 1;
	cvta.to.global.u64 	%rd769, %rd1109;
	mul.wide.s32 	%rd770, %r187, 32;
	add.s64 	%rd771, %rd769, %rd770;
	st.global.u64 	[%rd771], %rd200;
	st.global.u64 	[%rd771+8], %rd767;
	st.global.u64 	[%rd771+16], %rd110;
	st.global.u64 	[%rd771+24], %rd111;
$L__BB0_121:
	atom.global.add.u32 	%r188, [%rd1], 1;
$L__BB0_122:
	ld.param.u64 	%rd1110, [_Z12searchKernelmP6ResultPViPVj_param_1];
	cvta.to.global.u64 	%rd201, %rd1110;
	xor.b64  	%rd772, %rd9, %rd7;
	mov.b64 	{%r189, %r190}, %rd7;
	shf.l.wrap.b32 	%r191, %r190, %r189, 17;
	shf.l.wrap.b32 	%r192, %r189, %r190, 17;
	mov.b64 	%rd773, {%r192, %r191};
	shl.b64 	%rd774, %rd772, 21;
	xor.b64  	%rd775, %rd773, %rd774;
	xor.b64  	%rd776, %rd775, %rd772;
	mov.b64 	{%r193, %r194}, %rd772;
	shf.l.wrap.b32 	%r195, %r193, %r194, 28;
	shf.l.wrap.b32 	%r196, %r194, %r193, 28;
	mov.b64 	%rd777, {%r196, %r195};
	add.s64 	%rd778, %rd776, %rd777;
	mov.b64 	{%r197, %r198}, %rd778;
	shf.l.wrap.b32 	%r199, %r197, %r198, 17;
	shf.l.wrap.b32 	%r200, %r198, %r197, 17;
	mov.b64 	%rd779, {%r200, %r199};
	add.s64 	%rd202, %rd779, %rd776;
	shr.u64 	%rd780, %rd202, 32;
	cvt.u32.u64 	%r201, %rd780;
	or.b32  	%r21, %r201, 1;
	xor.b64  	%rd782, %rd776, %rd777;
	mov.b64 	{%r202, %r203}, %rd776;
	shf.l.wrap.b32 	%r204, %r203, %r202, 17;
	shf.l.wrap.b32 	%r205, %r202, %r203, 17;
	mov.b64 	%rd783, {%r205, %r204};
	shl.b64 	%rd784, %rd782, 21;
	xor.b64  	%rd785, %rd783, %rd784;
	xor.b64  	%rd203, %rd785, %rd782;
	mov.b64 	{%r206, %r207}, %rd782;
	shf.l.wrap.b32 	%r208, %r206, %r207, 28;
	shf.l.wrap.b32 	%r209, %r207, %r206, 28;
	mov.b64 	%rd204, {%r209, %r208};
	xor.b64  	%rd786, %rd203, %rd204;
	mov.b64 	{%r210, %r211}, %rd203;
	shf.l.wrap.b32 	%r212, %r211, %r210, 17;
	shf.l.wrap.b32 	%r213, %r210, %r211, 17;
	mov.b64 	%rd787, {%r213, %r212};
	shl.b64 	%rd788, %rd786, 21;
	xor.b64  	%rd789, %rd787, %rd788;
	xor.b64  	%rd790, %rd789, %rd786;
	mov.b64 	{%r214, %r215}, %rd786;
	shf.l.wrap.b32 	%r216, %r214, %r215, 28;
	shf.l.wrap.b32 	%r217, %r215, %r214, 28;
	mov.b64 	%rd791, {%r217, %r216};
	add.s64 	%rd792, %rd790, %rd791;
	mov.b64 	{%r218, %r219}, %rd792;
	shf.l.wrap.b32 	%r220, %r218, %r219, 17;
	shf.l.wrap.b32 	%r221, %r219, %r218, 17;
	mov.b64 	%rd793, {%r221, %r220};
	add.s64 	%rd205, %rd793, %rd790;
	shr.u64 	%rd794, %rd205, 32;
	cvt.u32.u64 	%r222, %rd794;
	or.b32  	%r22, %r222, 1;
	setp.eq.s32 	%p139, %r21, %r22;
	neg.s32 	%r23, %r22;
	setp.eq.s32 	%p140, %r21, %r23;
	or.pred  	%p141, %p139, %p140;
	mul.lo.s32 	%r24, %r21, 3;
	setp.eq.s32 	%p142, %r24, %r22;
	or.pred  	%p143, %p142, %p141;
	@%p143 bra 	$L__BB0_128;
	setp.eq.s32 	%p144, %r24, %r23;
	mul.lo.s32 	%r25, %r22, 3;
	setp.eq.s32 	%p145, %r21, %r25;
	or.pred  	%p146, %p144, %p145;
	@%p146 bra 	$L__BB0_128;
	mul.lo.s32 	%r26, %r22, -3;
	setp.eq.s32 	%p147, %r21, %r26;
	mul.lo.s32 	%r27, %r21, 5;
	setp.eq.s32 	%p148, %r27, %r22;
	or.pred  	%p149, %p148, %p147;
	@%p149 bra 	$L__BB0_128;
	setp.eq.s32 	%p150, %r27, %r23;
	mul.lo.s32 	%r28, %r22, 5;
	setp.eq.s32 	%p151, %r21, %r28;
	or.pred  	%p152, %p150, %p151;
	mul.lo.s32 	%r29, %r22, -5;
	setp.eq.s32 	%p153, %r21, %r29;
	or.pred  	%p154, %p153, %p152;
	setp.eq.s32 	%p155, %r24, %r28;
	or.pred  	%p156, %p155, %p154;
	setp.eq.s32 	%p157, %r24, %r29;
	or.pred  	%p158, %p157, %p156;
	setp.eq.s32 	%p159, %r27, %r25;
	or.pred  	%p160, %p159, %p158;
	@%p160 bra 	$L__BB0_128;
	setp.eq.s32 	%p161, %r27, %r26;
	mul.lo.s32 	%r30, %r21, 7;
	setp.eq.s32 	%p162, %r30, %r22;
	or.pred  	%p163, %p162, %p161;
	@%p163 bra 	$L__BB0_128;
	setp.ne.s32 	%p164, %r30, %r23;
	mul.lo.s32 	%r223, %r22, 7;
	setp.ne.s32 	%p165, %r21, %r223;
	and.pred  	%p166, %p164, %p165;
	mul.lo.s32 	%r224, %r22, -7;
	setp.ne.s32 	%p167, %r21, %r224;
	and.pred  	%p168, %p167, %p166;
	setp.ne.s32 	%p169, %r30, %r25;
	and.pred  	%p170, %p169, %p168;
	setp.ne.s32 	%p171, %r30, %r26;
	and.pred  	%p172, %p171, %p170;
	setp.ne.s32 	%p173, %r30, %r28;
	and.pred  	%p174, %p173, %p172;
	setp.ne.s32 	%p175, %r30, %r29;
	and.pred  	%p176, %p175, %p174;
	setp.ne.s32 	%p177, %r27, %r223;
	and.pred  	%p178, %p177, %p176;
	setp.ne.s32 	%p179, %r27, %r224;
	and.pred  	%p180, %p179, %p178;
	@%p180 bra 	$L__BB0_183;
$L__BB0_128:
	add.s64 	%rd797, %rd9, %rd7;
	mov.b64 	{%r225, %r226}, %rd797;
	shf.l.wrap.b32 	%r227, %r225, %r226, 17;
	shf.l.wrap.b32 	%r228, %r226, %r225, 17;
	mov.b64 	%rd798, {%r228, %r227};
	add.s64 	%rd799, %rd798, %rd7;
	and.b64  	%rd800, %rd799, -4294967296;
	shr.s64 	%rd801, %rd202, 32;
	add.s64 	%rd802, %rd801, %rd800;
	or.b64  	%rd206, %rd802, 1;
	add.s64 	%rd803, %rd203, %rd204;
	mov.b64 	{%r229, %r230}, %rd803;
	shf.l.wrap.b32 	%r231, %r229, %r230, 17;
	shf.l.wrap.b32 	%r232, %r230, %r229, 17;
	mov.b64 	%rd804, {%r232, %r231};
	add.s64 	%rd805, %rd804, %rd203;
	and.b64  	%rd806, %rd805, -4294967296;
	shr.s64 	%rd807, %rd205, 32;
	add.s64 	%rd808, %rd807, %rd806;
	or.b64  	%rd207, %rd808, 1;
	setp.eq.s64 	%p181, %rd206, %rd207;
	mov.b64 	%rd1167, 64;
	@%p181 bra 	$L__BB0_130;
	xor.b64  	%rd809, %rd207, %rd206;
	neg.s64 	%rd810, %rd809;
	and.b64  	%rd811, %rd809, %rd810;
	clz.b64 	%r233, %rd811;
	cvt.u64.u32 	%rd812, %r233;
	sub.s64 	%rd1167, 63, %rd812;
$L__BB0_130:
	neg.s64 	%rd210, %rd206;
	setp.eq.s64 	%p182, %rd207, %rd210;
	mov.b64 	%rd1168, 64;
	@%p182 bra 	$L__BB0_132;
	xor.b64  	%rd814, %rd207, %rd210;
	neg.s64 	%rd815, %rd814;
	and.b64  	%rd816, %rd814, %rd815;
	clz.b64 	%r234, %rd816;
	cvt.u64.u32 	%rd817, %r234;
	sub.s64 	%rd1168, 63, %rd817;
$L__BB0_132:
	max.s64 	%rd213, %rd1167, %rd1168;
	mul.lo.s64 	%rd214, %rd207, 3;
	setp.eq.s64 	%p183, %rd206, %rd214;
	mov.b64 	%rd1169, 64;
	@%p183 bra 	$L__BB0_134;
	xor.b64  	%rd819, %rd214, %rd206;
	neg.s64 	%rd820, %rd819;
	and.b64  	%rd821, %rd819, %rd820;
	clz.b64 	%r235, %rd821;
	cvt.u64.u32 	%rd822, %r235;
	sub.s64 	%rd1169, 63, %rd822;
$L__BB0_134:
	max.s64 	%rd217, %rd213, %rd1169;
	setp.eq.s64 	%p184, %rd214, %rd210;
	mov.b64 	%rd1170, 64;
	@%p184 bra 	$L__BB0_136;
	xor.b64  	%rd824, %rd214, %rd210;
	neg.s64 	%rd825, %rd824;
	and.b64  	%rd826, %rd824, %rd825;
	clz.b64 	%r236, %rd826;
	cvt.u64.u32 	%rd827, %r236;
	sub.s64 	%rd1170, 63, %rd827;
$L__BB0_136:
	max.s64 	%rd220, %rd217, %rd1170;
	mul.lo.s64 	%rd221, %rd206, 3;
	setp.eq.s64 	%p185, %rd221, %rd207;
	mov.b64 	%rd1171, 64;
	@%p185 bra 	$L__BB0_138;
	xor.b64  	%rd829, %rd207, %rd221;
	neg.s64 	%rd830, %rd829;
	and.b64  	%rd831, %rd829, %rd830;
	clz.b64 	%r237, %rd831;
	cvt.u64.u32 	%rd832, %r237;
	sub.s64 	%rd1171, 63, %rd832;
$L__BB0_138:
	max.s64 	%rd224, %rd220, %rd1171;
	mul.lo.s64 	%rd225, %rd206, -3;
	setp.eq.s64 	%p186, %rd225, %rd207;
	mov.b64 	%rd1172, 64;
	@%p186 bra 	$L__BB0_140;
	xor.b64  	%rd834, %rd207, %rd225;
	neg.s64 	%rd835, %rd834;
	and.b64  	%rd836, %rd834, %rd835;
	clz.b64 	%r238, %rd836;
	cvt.u64.u32 	%rd837, %r238;
	sub.s64 	%rd1172, 63, %rd837;
$L__BB0_140:
	max.s64 	%rd228, %rd224, %rd1172;
	mul.lo.s64 	%rd229, %rd207, 5;
	setp.eq.s64 	%p187, %rd206, %rd229;
	mov.b64 	%rd1173, 64;
	@%p187 bra 	$L__BB0_142;
	xor.b64  	%rd839, %rd229, %rd206;
	neg.s64 	%rd840, %rd839;
	and.b64  	%rd841, %rd839, %rd840;
	clz.b64 	%r239, %rd841;
	cvt.u64.u32 	%rd842, %r239;
	sub.s64 	%rd1173, 63, %rd842;
$L__BB0_142:
	max.s64 	%rd232, %rd228, %rd1173;
	setp.eq.s64 	%p188, %rd229, %rd210;
	mov.b64 	%rd1174, 64;
	@%p188 bra 	$L__BB0_144;
	xor.b64  	%rd844, %rd229, %rd210;
	neg.s64 	%rd845, %rd844;
	and.b64  	%rd846, %rd844, %rd845;
	clz.b64 	%r240, %rd846;
	cvt.u64.u32 	%rd847, %r240;
	sub.s64 	%rd1174, 63, %rd847;
$L__BB0_144:
	max.s64 	%rd235, %rd232, %rd1174;
	mul.lo.s64 	%rd236, %rd206, 5;
	setp.eq.s64 	%p189, %rd236, %rd207;
	mov.b64 	%rd1175, 64;
	@%p189 bra 	$L__BB0_146;
	xor.b64  	%rd849, %rd207, %rd236;
	neg.s64 	%rd850, %rd849;
	and.b64  	%rd851, %rd849, %rd850;
	clz.b64 	%r241, %rd851;
	cvt.u64.u32 	%rd852, %r241;
	sub.s64 	%rd1175, 63, %rd852;
$L__BB0_146:
	max.s64 	%rd239, %rd235, %rd1175;
	mul.lo.s64 	%rd240, %rd206, -5;
	setp.eq.s64 	%p190, %rd240, %rd207;
	mov.b64 	%rd1176, 64;
	@%p190 bra 	$L__BB0_148;
	xor.b64  	%rd854, %rd207, %rd240;
	neg.s64 	%rd855, %rd854;
	and.b64  	%rd856, %rd854, %rd855;
	clz.b64 	%r242, %rd856;
	cvt.u64.u32 	%rd857, %r242;
	sub.s64 	%rd1176, 63, %rd857;
$L__BB0_148:
	max.s64 	%rd243, %rd239, %rd1176;
	setp.eq.s64 	%p191, %rd221, %rd229;
	mov.b64 	%rd1177, 64;
	@%p191 bra 	$L__BB0_150;
	xor.b64  	%rd859, %rd229, %rd221;
	neg.s64 	%rd860, %rd859;
	and.b64  	%rd861, %rd859, %rd860;
	clz.b64 	%r243, %rd861;
	cvt.u64.u32 	%rd862, %r243;
	sub.s64 	%rd1177, 63, %rd862;
$L__BB0_150:
	max.s64 	%rd246, %rd243, %rd1177;
	setp.eq.s64 	%p192, %rd225, %rd229;
	mov.b64 	%rd1178, 64;
	@%p192 bra 	$L__BB0_152;
	xor.b64  	%rd864, %rd229, %rd225;
	neg.s64 	%rd865, %rd864;
	and.b64  	%rd866, %rd864, %rd865;
	clz.b64 	%r244, %rd866;
	cvt.u64.u32 	%rd867, %r244;
	sub.s64 	%rd1178, 63, %rd867;
$L__BB0_152:
	max.s64 	%rd249, %rd246, %rd1178;
	setp.eq.s64 	%p193, %rd236, %rd214;
	mov.b64 	%rd1179, 64;
	@%p193 bra 	$L__BB0_154;
	xor.b64  	%rd869, %rd214, %rd236;
	neg.s64 	%rd870, %rd869;
	and.b64  	%rd871, %rd869, %rd870;
	clz.b64 	%r245, %rd871;
	cvt.u64.u32 	%rd872, %r245;
	sub.s64 	%rd1179, 63, %rd872;
$L__BB0_154:
	max.s64 	%rd252, %rd249, %rd1179;
	setp.eq.s64 	%p194, %rd240, %rd214;
	mov.b64 	%rd1180, 64;
	@%p194 bra 	$L__BB0_156;
	xor.b64  	%rd874, %rd214, %rd240;
	neg.s64 	%rd875, %rd874;
	and.b64  	%rd876, %rd874, %rd875;
	clz.b64 	%r246, %rd876;
	cvt.u64.u32 	%rd877, %r246;
	sub.s64 	%rd1180, 63, %rd877;
$L__BB0_156:
	max.s64 	%rd255, %rd252, %rd1180;
	mul.lo.s64 	%rd256, %rd207, 7;
	setp.eq.s64 	%p195, %rd206, %rd256;
	mov.b64 	%rd1181, 64;
	@%p195 bra 	$L__BB0_158;
	xor.b64  	%rd879, %rd256, %rd206;
	neg.s64 	%rd880, %rd879;
	and.b64  	%rd881, %rd879, %rd880;
	clz.b64 	%r247, %rd881;
	cvt.u64.u32 	%rd882, %r247;
	sub.s64 	%rd1181, 63, %rd882;
$L__BB0_158:
	max.s64 	%rd259, %rd255, %rd1181;
	setp.eq.s64 	%p196, %rd256, %rd210;
	mov.b64 	%rd1182, 64;
	@%p196 bra 	$L__BB0_160;
	xor.b64  	%rd884, %rd256, %rd210;
	neg.s64 	%rd885, %rd884;
	and.b64  	%rd886, %rd884, %rd885;
	clz.b64 	%r248, %rd886;
	cvt.u64.u32 	%rd887, %r248;
	sub.s64 	%rd1182, 63, %rd887;
$L__BB0_160:
	max.s64 	%rd262, %rd259, %rd1182;
	mul.lo.s64 	%rd263, %rd206, 7;
	setp.eq.s64 	%p197, %rd263, %rd207;
	mov.b64 	%rd1183, 64;
	@%p197 bra 	$L__BB0_162;
	xor.b64  	%rd889, %rd207, %rd263;
	neg.s64 	%rd890, %rd889;
	and.b64  	%rd891, %rd889, %rd890;
	clz.b64 	%r249, %rd891;
	cvt.u64.u32 	%rd892, %r249;
	sub.s64 	%rd1183, 63, %rd892;
$L__BB0_162:
	max.s64 	%rd266, %rd262, %rd1183;
	mul.lo.s64 	%rd267, %rd206, -7;
	setp.eq.s64 	%p198, %rd267, %rd207;
	mov.b64 	%rd1184, 64;
	@%p198 bra 	$L__BB0_164;
	xor.b64  	%rd894, %rd207, %rd267;
	neg.s64 	%rd895, %rd894;
	and.b64  	%rd896, %rd894, %rd895;
	clz.b64 	%r250, %rd896;
	cvt.u64.u32 	%rd897, %r250;
	sub.s64 	%rd1184, 63, %rd897;
$L__BB0_164:
	max.s64 	%rd270, %rd266, %rd1184;
	setp.eq.s64 	%p199, %rd221, %rd256;
	mov.b64 	%rd1185, 64;
	@%p199 bra 	$L__BB0_166;
	xor.b64  	%rd899, %rd256, %rd221;
	neg.s64 	%rd900, %rd899;
	and.b64  	%rd901, %rd899, %rd900;
	clz.b64 	%r251, %rd901;
	cvt.u64.u32 	%rd902, %r251;
	sub.s64 	%rd1185, 63, %rd902;
$L__BB0_166:
	max.s64 	%rd273, %rd270, %rd1185;
	setp.eq.s64 	%p200, %rd225, %rd256;
	mov.b64 	%rd1186, 64;
	@%p200 bra 	$L__BB0_168;
	xor.b64  	%rd904, %rd256, %rd225;
	neg.s64 	%rd905, %rd904;
	and.b64  	%rd906, %rd904, %rd905;
	clz.b64 	%r252, %rd906;
	cvt.u64.u32 	%rd907, %r252;
	sub.s64 	%rd1186, 63, %rd907;
$L__BB0_168:
	max.s64 	%rd276, %rd273, %rd1186;
	setp.eq.s64 	%p201, %rd263, %rd214;
	mov.b64 	%rd1187, 64;
	@%p201 bra 	$L__BB0_170;
	xor.b64  	%rd909, %rd214, %rd263;
	neg.s64 	%rd910, %rd909;
	and.b64  	%rd911, %rd909, %rd910;
	clz.b64 	%r253, %rd911;
	cvt.u64.u32 	%rd912, %r253;
	sub.s64 	%rd1187, 63, %rd912;
$L__BB0_170:
	max.s64 	%rd279, %rd276, %rd1187;
	setp.eq.s64 	%p202, %rd267, %rd214;
	mov.b64 	%rd1188, 64;
	@%p202 bra 	$L__BB0_172;
	xor.b64  	%rd914, %rd214, %rd267;
	neg.s64 	%rd915, %rd914;
	and.b64  	%rd916, %rd914, %rd915;
	clz.b64 	%r254, %rd916;
	cvt.u64.u32 	%rd917, %r254;
	sub.s64 	%rd1188, 63, %rd917;
$L__BB0_172:
	max.s64 	%rd282, %rd279, %rd1188;
	setp.eq.s64 	%p203, %rd236, %rd256;
	mov.b64 	%rd1189, 64;
	@%p203 bra 	$L__BB0_174;
	xor.b64  	%rd919, %rd256, %rd236;
	neg.s64 	%rd920, %rd919;
	and.b64  	%rd921, %rd919, %rd920;
	clz.b64 	%r255, %rd921;
	cvt.u64.u32 	%rd922, %r255;
	sub.s64 	%rd1189, 63, %rd922;
$L__BB0_174:
	max.s64 	%rd285, %rd282, %rd1189;
	xor.b64  	%rd286, %rd256, %rd240;
	setp.eq.s64 	%p204, %rd240, %rd256;
	mov.b64 	%rd1190, 64;
	@%p204 bra 	$L__BB0_176;
	neg.s64 	%rd924, %rd286;
	and.b64  	%rd925, %rd286, %rd924;
	clz.b64 	%r256, %rd925;
	cvt.u64.u32 	%rd926, %r256;
	sub.s64 	%rd1190, 63, %rd926;
$L__BB0_176:
	max.s64 	%rd289, %rd285, %rd1190;
	setp.eq.s64 	%p205, %rd263, %rd229;
	mov.b64 	%rd1191, 64;
	@%p205 bra 	$L__BB0_178;
	xor.b64  	%rd928, %rd229, %rd263;
	neg.s64 	%rd929, %rd928;
	and.b64  	%rd930, %rd928, %rd929;
	clz.b64 	%r257, %rd930;
	cvt.u64.u32 	%rd931, %r257;
	sub.s64 	%rd1191, 63, %rd931;
$L__BB0_178:
	max.s64 	%rd292, %rd289, %rd1191;
	xor.b64  	%rd293, %rd229, %rd267;
	setp.eq.s64 	%p206, %rd267, %rd229;
	mov.b64 	%rd1192, 64;
	@%p206 bra 	$L__BB0_180;
	neg.s64 	%rd933, %rd293;
	and.b64  	%rd934, %rd293, %rd933;
	clz.b64 	%r258, %rd934;
	cvt.u64.u32 	%rd935, %r258;
	sub.s64 	%rd1192, 63, %rd935;
$L__BB0_180:
	max.s64 	%rd296, %rd292, %rd1192;
	setp.lt.s64 	%p207, %rd296, 50;
	@%p207 bra 	$L__BB0_182;
	ld.param.u64 	%rd1113, [_Z12searchKernelmP6ResultPViPVj_param_2];
	xor.b64  	%rd936, %rd6, 7640891576956012809;
	cvta.to.global.u64 	%rd937, %rd1113;
	atom.global.add.u32 	%r259, [%rd937], 1;
	mul.wide.s32 	%rd938, %r259, 32;
	add.s64 	%rd939, %rd201, %rd938;
	st.global.u64 	[%rd939], %rd296;
	st.global.u64 	[%rd939+8], %rd936;
	st.global.u64 	[%rd939+16], %rd206;
	st.global.u64 	[%rd939+24], %rd207;
$L__BB0_182:
	atom.global.add.u32 	%r260, [%rd1], 1;
$L__BB0_183:
	xor.b64  	%rd940, %rd10, %rd9;
	mov.b64 	{%r261, %r262}, %rd9;
	shf.l.wrap.b32 	%r263, %r262, %r261, 17;
	shf.l.wrap.b32 	%r264, %r261, %r262, 17;
	mov.b64 	%rd941, {%r264, %r263};
	shl.b64 	%rd942, %rd940, 21;
	xor.b64  	%rd943, %rd941, %rd942;
	xor.b64  	%rd944, %rd943, %rd940;
	mov.b64 	{%r265, %r266}, %rd940;
	shf.l.wrap.b32 	%r267, %r265, %r266, 28;
	shf.l.wrap.b32 	%r268, %r266, %r265, 28;
	mov.b64 	%rd945, {%r268, %r267};
	add.s64 	%rd946, %rd944, %rd945;
	mov.b64 	{%r269, %r270}, %rd946;
	shf.l.wrap.b32 	%r271, %r269, %r270, 17;
	shf.l.wrap.b32 	%r272, %r270, %r269, 17;
	mov.b64 	%rd947, {%r272, %r271};
	add.s64 	%rd297, %rd947, %rd944;
	shr.u64 	%rd948, %rd297, 32;
	cvt.u32.u64 	%r273, %rd948;
	or.b32  	%r31, %r273, 1;
	xor.b64  	%rd950, %rd944, %rd945;
	mov.b64 	{%r274, %r275}, %rd944;
	shf.l.wrap.b32 	%r276, %r275, %r274, 17;
	shf.l.wrap.b32 	%r277, %r274, %r275, 17;
	mov.b64 	%rd951, {%r277, %r276};
	shl.b64 	%rd952, %rd950, 21;
	xor.b64  	%rd953, %rd951, %rd952;
	xor.b64  	%rd298, %rd953, %rd950;
	mov.b64 	{%r278, %r279}, %rd950;
	shf.l.wrap.b32 	%r280, %r278, %r279, 28;
	shf.l.wrap.b32 	%r281, %r279, %r278, 28;
	mov.b64 	%rd299, {%r281, %r280};
	xor.b64  	%rd954, %rd298, %rd299;
	mov.b64 	{%r282, %r283}, %rd298;
	shf.l.wrap.b32 	%r284, %r283, %r282, 17;
	shf.l.wrap.b32 	%r285, %r282, %r283, 17;
	mov.b64 	%rd955, {%r285, %r284};
	shl.b64 	%rd956, %rd954, 21;
	xor.b64  	%rd957, %rd955, %rd956;
	xor.b64  	%rd958, %rd957, %rd954;
	mov.b64 	{%r286, %r287}, %rd954;
	shf.l.wrap.b32 	%r288, %r286, %r287, 28;
	shf.l.wrap.b32 	%r289, %r287, %r286, 28;
	mov.b64 	%rd959, {%r289, %r288};
	add.s64 	%rd960, %rd958, %rd959;
	mov.b64 	{%r290, %r291}, %rd960;
	shf.l.wrap.b32 	%r292, %r290, %r291, 17;
	shf.l.wrap.b32 	%r293, %r291, %r290, 17;
	mov.b64 	%rd961, {%r293, %r292};
	add.s64 	%rd300, %rd961, %rd958;
	shr.u64 	%rd962, %rd300, 32;
	cvt.u32.u64 	%r294, %rd962;
	or.b32  	%r32, %r294, 1;
	setp.eq.s32 	%p208, %r31, %r32;
	neg.s32 	%r33, %r32;
	setp.eq.s32 	%p209, %r31, %r33;
	or.pred  	%p210, %p208, %p209;
	mul.lo.s32 	%r34, %r31, 3;
	setp.eq.s32 	%p211, %r34, %r32;
	or.pred  	%p212, %p211, %p210;
	@%p212 bra 	$L__BB0_189;
	setp.eq.s32 	%p213, %r34, %r33;
	mul.lo.s32 	%r35, %r32, 3;
	setp.eq.s32 	%p214, %r31, %r35;
	or.pred  	%p215, %p213, %p214;
	@%p215 bra 	$L__BB0_189;
	mul.lo.s32 	%r36, %r32, -3;
	setp.eq.s32 	%p216, %r31, %r36;
	mul.lo.s32 	%r37, %r31, 5;
	setp.eq.s32 	%p217, %r37, %r32;
	or.pred  	%p218, %p217, %p216;
	@%p218 bra 	$L__BB0_189;
	setp.eq.s32 	%p219, %r37, %r33;
	mul.lo.s32 	%r38, %r32, 5;
	setp.eq.s32 	%p220, %r31, %r38;
	or.pred  	%p221, %p219, %p220;
	mul.lo.s32 	%r39, %r32, -5;
	setp.eq.s32 	%p222, %r31, %r39;
	or.pred  	%p223, %p222, %p221;
	setp.eq.s32 	%p224, %r34, %r38;
	or.pred  	%p225, %p224, %p223;
	setp.eq.s32 	%p226, %r34, %r39;
	or.pred  	%p227, %p226, %p225;
	setp.eq.s32 	%p228, %r37, %r35;
	or.pred  	%p229, %p228, %p227;
	@%p229 bra 	$L__BB0_189;
	setp.eq.s32 	%p230, %r37, %r36;
	mul.lo.s32 	%r40, %r31, 7;
	setp.eq.s32 	%p231, %r40, %r32;
	or.pred  	%p232, %p231, %p230;
	@%p232 bra 	$L__BB0_189;
	setp.ne.s32 	%p233, %r40, %r33;
	mul.lo.s32 	%r295, %r32, 7;
	setp.ne.s32 	%p234, %r31, %r295;
	and.pred  	%p235, %p233, %p234;
	mul.lo.s32 	%r296, %r32, -7;
	setp.ne.s32 	%p236, %r31, %r296;
	and.pred  	%p237, %p236, %p235;
	setp.ne.s32 	%p238, %r40, %r35;
	and.pred  	%p239, %p238, %p237;
	setp.ne.s32 	%p240, %r40, %r36;
	and.pred  	%p241, %p240, %p239;
	setp.ne.s32 	%p242, %r40, %r38;
	and.pred  	%p243, %p242, %p241;
	setp.ne.s32 	%p244, %r40, %r39;
	and.pred  	%p245, %p244, %p243;
	setp.ne.s32 	%p246, %r37, %r295;
	and.pred  	%p247, %p246, %p245;
	setp.ne.s32 	%p248, %r37, %r296;
	and.pred  	%p249, %p248, %p247;
	@%p249 bra 	$L__BB0_244;
$L__BB0_189:
	add.s64 	%rd965, %rd10, %rd9;
	mov.b64 	{%r297, %r298}, %rd965;
	shf.l.wrap.b32 	%r299, %r297, %r298, 17;
	shf.l.wrap.b32 	%r300, %r298, %r297, 17;
	mov.b64 	%rd966, {%r300, %r299};
	add.s64 	%rd967, %rd966, %rd9;
	and.b64  	%rd968, %rd967, -4294967296;
	shr.s64 	%rd969, %rd297, 32;
	add.s64 	%rd970, %rd969, %rd968;
	or.b64  	%rd301, %rd970, 1;
	add.s64 	%rd971, %rd298, %rd299;
	mov.b64 	{%r301, %r302}, %rd971;
	shf.l.wrap.b32 	%r303, %r301, %r302, 17;
	shf.l.wrap.b32 	%r304, %r302, %r301, 17;
	mov.b64 	%rd972, {%r304, %r303};
	add.s64 	%rd973, %rd972, %rd298;
	and.b64  	%rd974, %rd973, -4294967296;
	shr.s64 	%rd975, %rd300, 32;
	add.s64 	%rd976, %rd975, %rd974;
	or.b64  	%rd302, %rd976, 1;
	setp.eq.s64 	%p250, %rd301, %rd302;
	mov.b64 	%rd1193, 64;
	@%p250 bra 	$L__BB0_191;
	xor.b64  	%rd977, %rd302, %rd301;
	neg.s64 	%rd978, %rd977;
	and.b64  	%rd979, %rd977, %rd978;
	clz.b64 	%r305, %rd979;
	cvt.u64.u32 	%rd980, %r305;
	sub.s64 	%rd1193, 63, %rd980;
$L__BB0_191:
	neg.s64 	%rd305, %rd301;
	setp.eq.s64 	%p251, %rd302, %rd305;
	mov.b64 	%rd1194, 64;
	@%p251 bra 	$L__BB0_193;
	xor.b64  	%rd982, %rd302, %rd305;
	neg.s64 	%rd983, %rd982;
	and.b64  	%rd984, %rd982, %rd983;
	clz.b64 	%r306, %rd984;
	cvt.u64.u32 	%rd985, %r306;
	sub.s64 	%rd1194, 63, %rd985;
$L__BB0_193:
	max.s64 	%rd308, %rd1193, %rd1194;
	mul.lo.s64 	%rd309, %rd302, 3;
	setp.eq.s64 	%p252, %rd301, %rd309;
	mov.b64 	%rd1195, 64;
	@%p252 bra 	$L__BB0_195;
	xor.b64  	%rd987, %rd309, %rd301;
	neg.s64 	%rd988, %rd987;
	and.b64  	%rd989, %rd987, %rd988;
	clz.b64 	%r307, %rd989;
	cvt.u64.u32 	%rd990, %r307;
	sub.s64 	%rd1195, 63, %rd990;
$L__BB0_195:
	max.s64 	%rd312, %rd308, %rd1195;
	setp.eq.s64 	%p253, %rd309, %rd305;
	mov.b64 	%rd1196, 64;
	@%p253 bra 	$L__BB0_197;
	xor.b64  	%rd992, %rd309, %rd305;
	neg.s64 	%rd993, %rd992;
	and.b64  	%rd994, %rd992, %rd993;
	clz.b64 	%r308, %rd994;
	cvt.u64.u32 	%rd995, %r308;
	sub.s64 	%rd1196, 63, %rd995;
$L__BB0_197:
	max.s64 	%rd315, %rd312, %rd1196;
	mul.lo.s64 	%rd316, %rd301, 3;
	setp.eq.s64 	%p254, %rd316, %rd302;
	mov.b64 	%rd1197, 64;
	@%p254 bra 	$L__BB0_199;
	xor.b64  	%rd997, %rd302, %rd316;
	neg.s64 	%rd998, %rd997;
	and.b64  	%rd999, %rd997, %rd998;
	clz.b64 	%r309, %rd999;
	cvt.u64.u32 	%rd1000, %r309;
	sub.s64 	%rd1197, 63, %rd1000;
$L__BB0_199:
	max.s64 	%rd319, %rd315, %rd1197;
	mul.lo.s64 	%rd320, %rd301, -3;
	setp.eq.s64 	%p255, %rd320, %rd302;
	mov.b64 	%rd1198, 64;
	@%p255 bra 	$L__BB0_201;
	xor.b64  	%rd1002, %rd302, %rd320;
	neg.s64 	%rd1003, %rd1002;
	and.b64  	%rd1004, %rd1002, %rd1003;
	clz.b64 	%r310, %rd1004;
	cvt.u64.u32 	%rd1005, %r310;
	sub.s64 	%rd1198, 63, %rd1005;
$L__BB0_201:
	max.s64 	%rd323, %rd319, %rd1198;
	mul.lo.s64 	%rd324, %rd302, 5;
	setp.eq.s64 	%p256, %rd301, %rd324;
	mov.b64 	%rd1199, 64;
	@%p256 bra 	$L__BB0_203;
	xor.b64  	%rd1007, %rd324, %rd301;
	neg.s64 	%rd1008, %rd1007;
	and.b64  	%rd1009, %rd1007, %rd1008;
	clz.b64 	%r311, %rd1009;
	cvt.u64.u32 	%rd1010, %r311;
	sub.s64 	%rd1199, 63, %rd1010;
$L__BB0_203:
	max.s64 	%rd327, %rd323, %rd1199;
	setp.eq.s64 	%p257, %rd324, %rd305;
	mov.b64 	%rd1200, 64;
	@%p257 bra 	$L__BB0_205;
	xor.b64  	%rd1012, %rd324, %rd305;
	neg.s64 	%rd1013, %rd1012;
	and.b64  	%rd1014, %rd1012, %rd1013;
	clz.b64 	%r312, %rd1014;
	cvt.u64.u32 	%rd1015, %r312;
	sub.s64 	%rd1200, 63, %rd1015;
$L__BB0_205:
	max.s64 	%rd330, %rd327, %rd1200;
	mul.lo.s64 	%rd331, %rd301, 5;
	setp.eq.s64 	%p258, %rd331, %rd302;
	mov.b64 	%rd1201, 64;
	@%p258 bra 	$L__BB0_207;
	xor.b64  	%rd1017, %rd302, %rd331;
	neg.s64 	%rd1018, %rd1017;
	and.b64  	%rd1019, %rd1017, %rd1018;
	clz.b64 	%r313, %rd1019;
	cvt.u64.u32 	%rd1020, %r313;
	sub.s64 	%rd1201, 63, %rd1020;
$L__BB0_207:
	max.s64 	%rd334, %rd330, %rd1201;
	mul.lo.s64 	%rd335, %rd301, -5;
	setp.eq.s64 	%p259, %rd335, %rd302;
	mov.b64 	%rd1202, 64;
	@%p259 bra 	$L__BB0_209;
	xor.b64  	%rd1022, %rd302, %rd335;
	neg.s64 	%rd1023, %rd1022;
	and.b64  	%rd1024, %rd1022, %rd1023;
	clz.b64 	%r314, %rd1024;
	cvt.u64.u32 	%rd1025, %r314;
	sub.s64 	%rd1202, 63, %rd1025;
$L__BB0_209:
	max.s64 	%rd338, %rd334, %rd1202;
	setp.eq.s64 	%p260, %rd316, %rd324;
	mov.b64 	%rd1203, 64;
	@%p260 bra 	$L__BB0_211;
	xor.b64  	%rd1027, %rd324, %rd316;
	neg.s64 	%rd1028, %rd1027;
	and.b64  	%rd1029, %rd1027, %rd1028;
	clz.b64 	%r315, %rd1029;
	cvt.u64.u32 	%rd1030, %r315;
	sub.s64 	%rd1203, 63, %rd1030;
$L__BB0_211:
	max.s64 	%rd341, %rd338, %rd1203;
	setp.eq.s64 	%p261, %rd320, %rd324;
	mov.b64 	%rd1204, 64;
	@%p261 bra 	$L__BB0_213;
	xor.b64  	%rd1032, %rd324, %rd320;
	neg.s64 	%rd1033, %rd1032;
	and.b64  	%rd1034, %rd1032, %rd1033;
	clz.b64 	%r316, %rd1034;
	cvt.u64.u32 	%rd1035, %r316;
	sub.s64 	%rd1204, 63, %rd1035;
$L__BB0_213:
	max.s64 	%rd344, %rd341, %rd1204;
	setp.eq.s64 	%p262, %rd331, %rd309;
	mov.b64 	%rd1205, 64;
	@%p262 bra 	$L__BB0_215;
	xor.b64  	%rd1037, %rd309, %rd331;
	neg.s64 	%rd1038, %rd1037;
	and.b64  	%rd1039, %rd1037, %rd1038;
	clz.b64 	%r317, %rd1039;
	cvt.u64.u32 	%rd1040, %r317;
	sub.s64 	%rd1205, 63, %rd1040;
$L__BB0_215:
	max.s64 	%rd347, %rd344, %rd1205;
	setp.eq.s64 	%p263, %rd335, %rd309;
	mov.b64 	%rd1206, 64;
	@%p263 bra 	$L__BB0_217;
	xor.b64  	%rd1042, %rd309, %rd335;
	neg.s64 	%rd1043, %rd1042;
	and.b64  	%rd1044, %rd1042, %rd1043;
	clz.b64 	%r318, %rd1044;
	cvt.u64.u32 	%rd1045, %r318;
	sub.s64 	%rd1206, 63, %rd1045;
$L__BB0_217:
	max.s64 	%rd350, %rd347, %rd1206;
	mul.lo.s64 	%rd351, %rd302, 7;
	setp.eq.s64 	%p264, %rd301, %rd351;
	mov.b64 	%rd1207, 64;
	@%p264 bra 	$L__BB0_219;
	xor.b64  	%rd1047, %rd351, %rd301;
	neg.s64 	%rd1048, %rd1047;
	and.b64  	%rd1049, %rd1047, %rd1048;
	clz.b64 	%r319, %rd1049;
	cvt.u64.u32 	%rd1050, %r319;
	sub.s64 	%rd1207, 63, %rd1050;
$L__BB0_219:
	max.s64 	%rd354, %rd350, %rd1207;
	setp.eq.s64 	%p265, %rd351, %rd305;
	mov.b64 	%rd1208, 64;
	@%p265 bra 	$L__BB0_221;
	xor.b64  	%rd1052, %rd351, %rd305;
	neg.s64 	%rd1053, %rd1052;
	and.b64  	%rd1054, %rd1052, %rd1053;
	clz.b64 	%r320, %rd1054;
	cvt.u64.u32 	%rd1055, %r320;
	sub.s64 	%rd1208, 63, %rd1055;
$L__BB0_221:
	max.s64 	%rd357, %rd354, %rd1208;
	mul.lo.s64 	%rd358, %rd301, 7;
	setp.eq.s64 	%p266, %rd358, %rd302;
	mov.b64 	%rd1209, 64;
	@%p266 bra 	$L__BB0_223;
	xor.b64  	%rd1057, %rd302, %rd358;
	neg.s64 	%rd1058, %rd1057;
	and.b64  	%rd1059, %rd1057, %rd1058;
	clz.b64 	%r321, %rd1059;
	cvt.u64.u32 	%rd1060, %r321;
	sub.s64 	%rd1209, 63, %rd1060;
$L__BB0_223:
	max.s64 	%rd361, %rd357, %rd1209;
	mul.lo.s64 	%rd362, %rd301, -7;
	setp.eq.s64 	%p267, %rd362, %rd302;
	mov.b64 	%rd1210, 64;
	@%p267 bra 	$L__BB0_225;
	xor.b64  	%rd1062, %rd302, %rd362;
	neg.s64 	%rd1063, %rd1062;
	and.b64  	%rd1064, %rd1062, %rd1063;
	clz.b64 	%r322, %rd1064;
	cvt.u64.u32 	%rd1065, %r322;
	sub.s64 	%rd1210, 63, %rd1065;
$L__BB0_225:
	max.s64 	%rd365, %rd361, %rd1210;
	setp.eq.s64 	%p268, %rd316, %rd351;
	mov.b64 	%rd1211, 64;
	@%p268 bra 	$L__BB0_227;
	xor.b64  	%rd1067, %rd351, %rd316;
	neg.s64 	%rd1068, %rd1067;
	and.b64  	%rd1069, %rd1067, %rd1068;
	clz.b64 	%r323, %rd1069;
	cvt.u64.u32 	%rd1070, %r323;
	sub.s64 	%rd1211, 63, %rd1070;
$L__BB0_227:
	max.s64 	%rd368, %rd365, %rd1211;
	setp.eq.s64 	%p269, %rd320, %rd351;
	mov.b64 	%rd1212, 64;
	@%p269 bra 	$L__BB0_229;
	xor.b64  	%rd1072, %rd351, %rd320;
	neg.s64 	%rd1073, %rd1072;
	and.b64  	%rd1074, %rd1072, %rd1073;
	clz.b64 	%r324, %rd1074;
	cvt.u64.u32 	%rd1075, %r324;
	sub.s64 	%rd1212, 63, %rd1075;
$L__BB0_229:
	max.s64 	%rd371, %rd368, %rd1212;
	setp.eq.s64 	%p270, %rd358, %rd309;
	mov.b64 	%rd1213, 64;
	@%p270 bra 	$L__BB0_231;
	xor.b64  	%rd1077, %rd309, %rd358;
	neg.s64 	%rd1078, %rd1077;
	and.b64  	%rd1079, %rd1077, %rd1078;
	clz.b64 	%r325, %rd1079;
	cvt.u64.u32 	%rd1080, %r325;
	sub.s64 	%rd1213, 63, %rd1080;
$L__BB0_231:
	max.s64 	%rd374, %rd371, %rd1213;
	setp.eq.s64 	%p271, %rd362, %rd309;
	mov.b64 	%rd1214, 64;
	@%p271 bra 	$L__BB0_233;
	xor.b64  	%rd1082, %rd309, %rd362;
	neg.s64 	%rd1083, %rd1082;
	and.b64  	%rd1084, %rd1082, %rd1083;
	clz.b64 	%r326, %rd1084;
	cvt.u64.u32 	%rd1085, %r326;
	sub.s64 	%rd1214, 63, %rd1085;
$L__BB0_233:
	max.s64 	%rd377, %rd374, %rd1214;
	setp.eq.s64 	%p272, %rd331, %rd351;
	mov.b64 	%rd1215, 64;
	@%p272 bra 	$L__BB0_235;
	xor.b64  	%rd1087, %rd351, %rd331;
	neg.s64 	%rd1088, %rd1087;
	and.b64  	%rd1089, %rd1087, %rd1088;
	clz.b64 	%r327, %rd1089;
	cvt.u64.u32 	%rd1090, %r327;
	sub.s64 	%rd1215, 63, %rd1090;
$L__BB0_235:
	max.s64 	%rd380, %rd377, %rd1215;
	xor.b64  	%rd381, %rd351, %rd335;
	setp.eq.s64 	%p273, %rd335, %rd351;
	mov.b64 	%rd1216, 64;
	@%p273 bra 	$L__BB0_237;
	neg.s64 	%rd1092, %rd381;
	and.b64  	%rd1093, %rd381, %rd1092;
	clz.b64 	%r328, %rd1093;
	cvt.u64.u32 	%rd1094, %r328;
	sub.s64 	%rd1216, 63, %rd1094;
$L__BB0_237:
	max.s64 	%rd384, %rd380, %rd1216;
	setp.eq.s64 	%p274, %rd358, %rd324;
	mov.b64 	%rd1217, 64;
	@%p274 bra 	$L__BB0_239;
	xor.b64  	%rd1096, %rd324, %rd358;
	neg.s64 	%rd1097, %rd1096;
	and.b64  	%rd1098, %rd1096, %rd1097;
	clz.b64 	%r329, %rd1098;
	cvt.u64.u32 	%rd1099, %r329;
	sub.s64 	%rd1217, 63, %rd1099;
$L__BB0_239:
	max.s64 	%rd387, %rd384, %rd1217;
	xor.b64  	%rd388, %rd324, %rd362;
	setp.eq.s64 	%p275, %rd362, %rd324;
	mov.b64 	%rd1218, 64;
	@%p275 bra 	$L__BB0_241;
	neg.s64 	%rd1101, %rd388;
	and.b64  	%rd1102, %rd388, %rd1101;
	clz.b64 	%r330, %rd1102;
	cvt.u64.u32 	%rd1103, %r330;
	sub.s64 	%rd1218, 63, %rd1103;
$L__BB0_241:
	max.s64 	%rd391, %rd387, %rd1218;
	setp.lt.s64 	%p276, %rd391, 50;
	@%p276 bra 	$L__BB0_243;
	ld.param.u64 	%rd1114, [_Z12searchKernelmP6ResultPViPVj_param_2];
	xor.b64  	%rd1104, %rd8, 7640891576956012809;
	cvta.to.global.u64 	%rd1105, %rd1114;
	atom.global.add.u32 	%r331, [%rd1105], 1;
	mul.wide.s32 	%rd1106, %r331, 32;
	add.s64 	%rd1107, %rd201, %rd1106;
	st.global.u64 	[%rd1107], %rd391;
	st.global.u64 	[%rd1107+8], %rd1104;
	st.global.u64 	[%rd1107+16], %rd301;
	st.global.u64 	[%rd1107+24], %rd302;
$L__BB0_243:
	atom.global.add.u32 	%r332, [%rd1], 1;
$L__BB0_244:
	ret;

}


// ===== COMPILED SASS (sm_100) =====

	.target	sm_100

	.elftype	@"ET_EXEC"


//--------------------- .note.nv.tkinfo           --------------------------
	.section	.note.nv.tkinfo,"",@"SHT_NOTE"
	.sectionflags	@"SHF_NOTE_NV_TKINFO"
	.tkinfo
        /*0018*/ 	.word	0x00000002
        /*0030*/ 	.string	""
        /*0030*/ 	.string	"ptxas"
        /*0030*/ 	.string	"Cuda compilation tools, release 13.0, V13.0.88"
        /*0030*/ 	.string	"Build cuda_13.0.r13.0/compiler.36424714_0"
        /*0030*/ 	.string	"-arch sm_100 -m 64 "



//--------------------- .note.nv.cuinfo           --------------------------
	.section	.note.nv.cuinfo,"",@"SHT_NOTE"
	.sectionflags	@"SHF_NOTE_NV_CUINFO"
        /*0018*/ 	.short	0x0002
        /*001a*/ 	.short	0x0064
        /*001c*/ 	.short	0x0082
	.zero		2


//--------------------- .nv.info                  --------------------------
	.section	.nv.info,"",@"SHT_CUDA_INFO"
	.align	4


	//----- nvinfo : EIATTR_REGCOUNT
	.align		4
        /*0000*/ 	.byte	0x04, 0x2f
        /*0002*/ 	.short	(.L_1 - .L_0)
	.align		4
.L_0:
        /*0004*/ 	.word	index@(_Z12searchKernelmP6ResultPViPVj)
        /*0008*/ 	.word	0x00000038


	//----- nvinfo : EIATTR_FRAME_SIZE
	.align		4
.L_1:
        /*000c*/ 	.byte	0x04, 0x11
        /*000e*/ 	.short	(.L_3 - .L_2)
	.align		4
.L_2:
        /*0010*/ 	.word	index@(_Z12searchKernelmP6ResultPViPVj)
        /*0014*/ 	.word	0x00000000


	//----- nvinfo : EIATTR_MIN_STACK_SIZE
	.align		4
.L_3:
        /*0018*/ 	.byte	0x04, 0x12
        /*001a*/ 	.short	(.L_5 - .L_4)
	.align		4
.L_4:
        /*001c*/ 	.word	index@(_Z12searchKernelmP6ResultPViPVj)
        /*0020*/ 	.word	0x00000000
.L_5:


//--------------------- .nv.compat                --------------------------
	.section	.nv.compat,"",@"SHT_CUDA_COMPAT_INFO"
	.align	4
        /*0000*/ 	.byte	0x02, 0x09, 0x00, 0x00, 0x02, 0x02, 0x01, 0x00, 0x02, 0x05, 0x05, 0x00, 0x03, 0x07, 0x01, 0x01
        /*0010*/ 	.byte	0x02, 0x03, 0x00, 0x00, 0x02, 0x06, 0x01, 0x00, 0x04, 0x0b, 0x08, 0x00, 0x09, 0x00, 0x00, 0x00
        /*0020*/ 	.byte	0x00, 0x00, 0x00, 0x00


//--------------------- .nv.info._Z12searchKernelmP6ResultPViPVj --------------------------
	.section	.nv.info._Z12searchKernelmP6ResultPViPVj,"",@"SHT_CUDA_INFO"
	.sectionflags	@""
	.align	4


	//----- nvinfo : EIATTR_CUDA_API_VERSION
	.align		4
        /*0000*/ 	.byte	0x04, 0x37
        /*0002*/ 	.short	(.L_7 - .L_6)
.L_6:
        /*0004*/ 	.word	0x00000082


	//----- nvinfo : EIATTR_KPARAM_INFO
	.align		4
.L_7:
        /*0008*/ 	.byte	0x04, 0x17
        /*000a*/ 	.short	(.L_9 - .L_8)
.L_8:
        /*000c*/ 	.word	0x00000000
        /*0010*/ 	.short	0x0003
        /*0012*/ 	.short	0x0018
        /*0014*/ 	.byte	0x00, 0xf5, 0x21, 0x00


	//----- nvinfo : EIATTR_KPARAM_INFO
	.align		4
.L_9:
        /*0018*/ 	.byte	0x04, 0x17
        /*001a*/ 	.short	(.L_11 - .L_10)
.L_10:
        /*001c*/ 	.word	0x00000000
        /*0020*/ 	.short	0x0002
        /*0022*/ 	.short	0x0010
        /*0024*/ 	.byte	0x00, 0xf5, 0x21, 0x00


	//----- nvinfo : EIATTR_KPARAM_INFO
	.align		4
.L_11:
        /*0028*/ 	.byte	0x04, 0x17
        /*002a*/ 	.short	(.L_13 - .L_12)
.L_12:
        /*002c*/ 	.word	0x00000000
        /*0030*/ 	.short	0x0001
        /*0032*/ 	.short	0x0008
        /*0034*/ 	.byte	0x00, 0xf5, 0x21, 0x00


	//----- nvinfo : EIATTR_KPARAM_INFO
	.align		4
.L_13:
        /*0038*/ 	.byte	0x04, 0x17
        /*003a*/ 	.short	(.L_15 - .L_14)
.L_14:
        /*003c*/ 	.word	0x00000000
        /*0040*/ 	.short	0x0000
        /*0042*/ 	.short	0x0000
        /*0044*/ 	.byte	0x00, 0xf0, 0x21, 0x00


	//----- nvinfo : EIATTR_SPARSE_MMA_MASK
	.align		4
.L_15:
        /*0048*/ 	.byte	0x03, 0x50
        /*004a*/ 	.short	0x0000


	//----- nvinfo : EIATTR_MAXREG_COUNT
	.align		4
        /*004c*/ 	.byte	0x03, 0x1b
        /*004e*/ 	.short	0x00ff


	//----- nvinfo : EIATTR_MERCURY_ISA_VERSION
	.align		4
        /*0050*/ 	.byte	0x03, 0x5f
        /*0052*/ 	.short	0x0101


	//----- nvinfo : EIATTR_INT_WARP_WIDE_INSTR_OFFSETS
	.align		4
        /*0054*/ 	.byte	0x04, 0x31
        /*0056*/ 	.short	(.L_17 - .L_16)


	//   ....[0]....
.L_16:
        /*0058*/ 	.word	0x000037b0


	//   ....[1]....
        /*005c*/ 	.word	0x00003870


	//   ....[2]....
        /*0060*/ 	.word	0x000038f0


	//   ....[3]....
        /*0064*/ 	.word	0x00006970


	//   ....[4]....
        /*0068*/ 	.word	0x00006a20


	//   ....[5]....
        /*006c*/ 	.word	0x00006ab0


	//   ....[6]....
        /*0070*/ 	.word	0x00009b20


	//   ....[7]....
        /*0074*/ 	.word	0x00009be0


	//   ....[8]....
        /*0078*/ 	.word	0x00009c60


	//   ....[9]....
        /*007c*/ 	.word	0x0000ccb0


	//   ....[10]....
        /*0080*/ 	.word	0x0000cd70


	//   ....[11]....
        /*0084*/ 	.word	0x0000cdf0


	//----- nvinfo : EIATTR_VRC_CTA_INIT_COUNT
	.align		4
.L_17:
        /*0088*/ 	.byte	0x02, 0x4a
	.zero		1
	.zero		1


	//----- nvinfo : EIATTR_EXIT_INSTR_OFFSETS
	.align		4
        /*008c*/ 	.byte	0x04, 0x1c
        /*008e*/ 	.short	(.L_19 - .L_18)


	//   ....[0]....
.L_18:
        /*0090*/ 	.word	0x0000a270


	//   ....[1]....
        /*0094*/ 	.word	0x0000ce40


	//----- nvinfo : EIATTR_CRS_STACK_SIZE
	.align		4
.L_19:
        /*0098*/ 	.byte	0x04, 0x1e
        /*009a*/ 	.short	(.L_21 - .L_20)
.L_20:
        /*009c*/ 	.word	0x00000000


	//----- nvinfo : EIATTR_CBANK_PARAM_SIZE
	.align		4
.L_21:
        /*00a0*/ 	.byte	0x03, 0x19
        /*00a2*/ 	.short	0x0020


	//----- nvinfo : EIATTR_PARAM_CBANK
	.align		4
        /*00a4*/ 	.byte	0x04, 0x0a
        /*00a6*/ 	.short	(.L_23 - .L_22)
	.align		4
.L_22:
        /*00a8*/ 	.word	index@(.nv.constant0._Z12searchKernelmP6ResultPViPVj)
        /*00ac*/ 	.short	0x0380
        /*00ae*/ 	.short	0x0020


	//----- nvinfo : EIATTR_SW_WAR
	.align		4
.L_23:
        /*00b0*/ 	.byte	0x04, 0x36
        /*00b2*/ 	.short	(.L_25 - .L_24)
.L_24:
        /*00b4*/ 	.word	0x00000008
.L_25:


//--------------------- .nv.callgraph             --------------------------
	.section	.nv.callgraph,"",@"SHT_CUDA_CALLGRAPH"
	.align	4
	.sectionentsize	8
	.align		4
        /*0000*/ 	.word	0x00000000
	.align		4
        /*0004*/ 	.word	0xffffffff
	.align		4
        /*0008*/ 	.word	0x00000000
	.align		4
        /*000c*/ 	.word	0xfffffffe
	.align		4
        /*0010*/ 	.word	0x00000000
	.align		4
        /*0014*/ 	.word	0xfffffffd
	.align		4
        /*0018*/ 	.word	0x00000000
	.align		4
        /*001c*/ 	.word	0xfffffffc


//--------------------- .text._Z12searchKernelmP6ResultPViPVj --------------------------
	.section	.text._Z12searchKernelmP6ResultPViPVj,"ax",@progbits
	.align	128
        .global         _Z12searchKernelmP6ResultPViPVj
        .type           _Z12searchKernelmP6ResultPViPVj,@function
        .size           _Z12searchKernelmP6ResultPViPVj,(.L_x_231 - _Z12searchKernelmP6ResultPViPVj)
        .other          _Z12searchKernelmP6ResultPViPVj,@"STO_CUDA_ENTRY STV_DEFAULT"
_Z12searchKernelmP6ResultPViPVj:
.text._Z12searchKernelmP6ResultPViPVj:
[----:B------:R-:W-:Y:S01]  /*0000*/  LDC R1, c[0x0][0x37c] ;  /* 0x0000df00ff017b82 */ /* 0x000fe20000000800 */
[----:B------:R-:W0:Y:S07]  /*0010*/  S2R R3, SR_TID.X ;  /* 0x0000000000037919 */ /* 0x000e2e0000002100 */
[----:B------:R-:W0:Y:S01]  /*0020*/  S2UR UR4, SR_CTAID.X ;  /* 0x00000000000479c3 */ /* 0x000e220000002500 */
[----:B------:R-:W1:Y:S01]  /*0030*/  LDCU.64 UR6, c[0x0][0x380] ;  /* 0x00007000ff0677ac */ /* 0x000e620008000a00 */
[----:B------:R-:W-:Y:S04]  /*0040*/  BSSY.RECONVERGENT B1, `(.L_x_0) ;  /* 0x0000390000017945 */ /* 0x000fe80003800200 */
[----:B------:R-:W-:Y:S02]  /*0050*/  BSSY.RELIABLE B0, `(.L_x_1) ;  /* 0x00000d1000007945 */ /* 0x000fe40003800100 */
[----:B------:R-:W0:Y:S02]  /*0060*/  LDC R0, c[0x0][0x360] ;  /* 0x0000d800ff007b82 */ /* 0x000e240000000800 */
[----:B0-----:R-:W-:Y:S01]  /*0070*/  IMAD R0, R0, UR4, R3 ;  /* 0x0000000400007c24 */ /* 0x001fe2000f8e0203 */
[----:B------:R-:W0:Y:S04]  /*0080*/  LDCU.64 UR4, c[0x0][0x358] ;  /* 0x00006b00ff0477ac */ /* 0x000e280008000a00 */
[----:B-1----:R-:W-:-:S05]  /*0090*/  IADD3 R0, P0, PT, R0, UR6, RZ ;  /* 0x0000000600007c10 */ /* 0x002fca000ff1e0ff */
[----:B------:R-:W-:Y:S02]  /*00a0*/  IMAD.X R2, RZ, RZ, UR7, P0 ;  /* 0x00000007ff027e24 */ /* 0x000fe400080e06ff */
[----:B------:R-:W-:-:S04]  /*00b0*/  IMAD.WIDE.U32 R14, R0, -0x2d60fac, RZ ;  /* 0xfd29f054000e7825 */ /* 0x000fc800078e00ff */
[----:B------:R-:W-:Y:S01]  /*00c0*/  IMAD R3, R2, -0x2d60fac, RZ ;  /* 0xfd29f05402037824 */ /* 0x000fe200078e02ff */
[C---:B------:R-:W-:Y:S02]  /*00d0*/  IADD3 R12, P0, PT, R14.reuse, 0x7f4a7c15, RZ ;  /* 0x7f4a7c150e0c7810 */ /* 0x040fe40007f1e0ff */
[----:B------:R-:W-:Y:S01]  /*00e0*/  IADD3 R10, P1, PT, R14, 0x7ddf743f, RZ ;  /* 0x7ddf743f0e0a7810 */ /* 0x000fe20007f3e0ff */
[----:B------:R-:W-:-:S04]  /*00f0*/  IMAD R3, R0, 0x78dde6e5, R3 ;  /* 0x78dde6e500037824 */ /* 0x000fc800078e0203 */
[----:B------:R-:W-:-:S05]  /*0100*/  IMAD.IADD R33, R15, 0x1, R3 ;  /* 0x000000010f217824 */ /* 0x000fca00078e0203 */
[--C-:B------:R-:W-:Y:S02]  /*0110*/  SHF.R.U32.HI R2, RZ, 0x1e, R33.reuse ;  /* 0x0000001eff027819 */ /* 0x100fe40000011621 */
[----:B------:R-:W-:Y:S02]  /*0120*/  SHF.R.U64 R3, R14, 0x1e, R33 ;  /* 0x0000001e0e037819 */ /* 0x000fe40000001221 */
[----:B------:R-:W-:Y:S02]  /*0130*/  LOP3.LUT R2, R2, R33, RZ, 0x3c, !PT ;  /* 0x0000002102027212 */ /* 0x000fe400078e3cff */
[----:B------:R-:W-:Y:S02]  /*0140*/  IADD3.X R11, PT, PT, R33, -0x61c88647, RZ, P0, !PT ;  /* 0x9e3779b9210b7810 */ /* 0x000fe400007fe4ff */
[----:B------:R-:W-:Y:S01]  /*0150*/  LOP3.LUT R4, R3, R14, RZ, 0x3c, !PT ;  /* 0x0000000e03047212 */ /* 0x000fe200078e3cff */
[----:B------:R-:W-:Y:S01]  /*0160*/  IMAD R5, R2, 0x1ce4e5b9, RZ ;  /* 0x1ce4e5b902057824 */ /* 0x000fe200078e02ff */
[----:B------:R-:W-:-:S02]  /*0170*/  SHF.R.U32.HI R0, RZ, 0x1e, R11 ;  /* 0x0000001eff007819 */ /* 0x000fc4000001160b */
[----:B------:R-:W-:Y:S01]  /*0180*/  IADD3 R7, P0, PT, R14, -0x2d60fac, RZ ;  /* 0xfd29f0540e077810 */ /* 0x000fe20007f1e0ff */
[----:B------:R-:W-:Y:S01]  /*0190*/  IMAD R9, R4, -0x40a7b893, R5 ;  /* 0xbf58476d04097824 */ /* 0x000fe200078e0205 */
[----:B------:R-:W-:Y:S01]  /*01a0*/  SHF.R.U64 R3, R12, 0x1e, R11 ;  /* 0x0000001e0c037819 */ /* 0x000fe2000000120b */
[----:B------:R-:W-:Y:S01]  /*01b0*/  IMAD.WIDE.U32 R4, R4, 0x1ce4e5b9, RZ ;  /* 0x1ce4e5b904047825 */ /* 0x000fe200078e00ff */
[----:B------:R-:W-:Y:S02]  /*01c0*/  LOP3.LUT R0, R0, R11, RZ, 0x3c, !PT ;  /* 0x0000000b00007212 */ /* 0x000fe400078e3cff */
[----:B------:R-:W-:Y:S01]  /*01d0*/  IADD3.X R6, PT, PT, R33, 0x78dde6e5, RZ, P0, !PT ;  /* 0x78dde6e521067810 */ /* 0x000fe200007fe4ff */
[----:B------:R-:W-:Y:S01]  /*01e0*/  IMAD.IADD R8, R5, 0x1, R9 ;  /* 0x0000000105087824 */ /* 0x000fe200078e0209 */
[----:B------:R-:W-:Y:S01]  /*01f0*/  LOP3.LUT R2, R3, R12, RZ, 0x3c, !PT ;  /* 0x0000000c03027212 */ /* 0x000fe200078e3cff */
[----:B------:R-:W-:Y:S01]  /*0200*/  IMAD R3, R0, 0x1ce4e5b9, RZ ;  /* 0x1ce4e5b900037824 */ /* 0x000fe200078e02ff */
[----:B------:R-:W-:-:S02]  /*0210*/  SHF.R.U32.HI R0, RZ, 0x1e, R6 ;  /* 0x0000001eff007819 */ /* 0x000fc40000011606 */
[----:B------:R-:W-:Y:S01]  /*0220*/  SHF.R.U32.HI R5, RZ, 0x1b, R8 ;  /* 0x0000001bff057819 */ /* 0x000fe20000011608 */
[C---:B------:R-:W-:Y:S01]  /*0230*/  IMAD R9, R2.reuse, -0x40a7b893, R3 ;  /* 0xbf58476d02097824 */ /* 0x040fe200078e0203 */
[----:B------:R-:W-:Y:S01]  /*0240*/  SHF.R.U64 R24, R7, 0x1e, R6 ;  /* 0x0000001e07187819 */ /* 0x000fe20000001206 */
[----:B------:R-:W-:Y:S01]  /*0250*/  IMAD.WIDE.U32 R2, R2, 0x1ce4e5b9, RZ ;  /* 0x1ce4e5b902027825 */ /* 0x000fe200078e00ff */
[----:B------:R-:W-:Y:S02]  /*0260*/  LOP3.LUT R0, R0, R6, RZ, 0x3c, !PT ;  /* 0x0000000600007212 */ /* 0x000fe400078e3cff */
[----:B------:R-:W-:Y:S01]  /*0270*/  LOP3.LUT R6, R5, R8, RZ, 0x3c, !PT ;  /* 0x0000000805067212 */ /* 0x000fe200078e3cff */
[----:B------:R-:W-:Y:S01]  /*0280*/  IMAD.IADD R5, R3, 0x1, R9 ;  /* 0x0000000103057824 */ /* 0x000fe200078e0209 */
[----:B------:R-:W-:Y:S01]  /*0290*/  LOP3.LUT R24, R24, R7, RZ, 0x3c, !PT ;  /* 0x0000000718187212 */ /* 0x000fe200078e3cff */
[----:B------:R-:W-:Y:S01]  /*02a0*/  IMAD R9, R0, 0x1ce4e5b9, RZ ;  /* 0x1ce4e5b900097824 */ /* 0x000fe200078e02ff */
[----:B------:R-:W-:-:S02]  /*02b0*/  SHF.R.U64 R7, R4, 0x1b, R8 ;  /* 0x0000001b04077819 */ /* 0x000fc40000001208 */
[----:B------:R-:W-:Y:S01]  /*02c0*/  SHF.R.U32.HI R3, RZ, 0x1b, R5 ;  /* 0x0000001bff037819 */ /* 0x000fe20000011605 */
[----:B------:R-:W-:Y:S01]  /*02d0*/  IMAD R9, R24, -0x40a7b893, R9 ;  /* 0xbf58476d18097824 */ /* 0x000fe200078e0209 */
[----:B------:R-:W-:Y:S01]  /*02e0*/  LOP3.LUT R4, R7, R4, RZ, 0x3c, !PT ;  /* 0x0000000407047212 */ /* 0x000fe200078e3cff */
[----:B------:R-:W-:Y:S01]  /*02f0*/  IMAD R7, R6, 0x133111eb, RZ ;  /* 0x133111eb06077824 */ /* 0x000fe200078e02ff */
[----:B------:R-:W-:Y:S01]  /*0300*/  LOP3.LUT R3, R3, R5, RZ, 0x3c, !PT ;  /* 0x0000000503037212 */ /* 0x000fe200078e3cff */
[----:B------:R-:W-:Y:S01]  /*0310*/  IMAD.WIDE.U32 R24, R24, 0x1ce4e5b9, RZ ;  /* 0x1ce4e5b918187825 */ /* 0x000fe200078e00ff */
[----:B------:R-:W-:-:S03]  /*0320*/  SHF.R.U64 R5, R2, 0x1b, R5 ;  /* 0x0000001b02057819 */ /* 0x000fc60000001205 */
[C---:B------:R-:W-:Y:S01]  /*0330*/  IMAD R7, R4.reuse, -0x6b2fb645, R7 ;  /* 0x94d049bb04077824 */ /* 0x040fe200078e0207 */
[----:B------:R-:W-:Y:S01]  /*0340*/  LOP3.LUT R2, R5, R2, RZ, 0x3c, !PT ;  /* 0x0000000205027212 */ /* 0x000fe200078e3cff */
[----:B------:R-:W-:-:S04]  /*0350*/  IMAD.WIDE.U32 R16, R4, 0x133111eb, RZ ;  /* 0x133111eb04107825 */ /* 0x000fc800078e00ff */
[----:B------:R-:W-:Y:S01]  /*0360*/  IMAD.IADD R0, R25, 0x1, R9 ;  /* 0x0000000119007824 */ /* 0x000fe200078e0209 */
[----:B------:R-:W-:Y:S01]  /*0370*/  IADD3 R9, P0, PT, R14, -0x16b07d6, RZ ;  /* 0xfe94f82a0e097810 */ /* 0x000fe20007f1e0ff */
[----:B------:R-:W-:Y:S02]  /*0380*/  IMAD R3, R3, 0x133111eb, RZ ;  /* 0x133111eb03037824 */ /* 0x000fe400078e02ff */
[----:B------:R-:W-:Y:S01]  /*0390*/  IMAD.IADD R13, R17, 0x1, R7 ;  /* 0x00000001110d7824 */ /* 0x000fe200078e0207 */
[----:B------:R-:W-:Y:S01]  /*03a0*/  SHF.R.U64 R5, R24, 0x1b, R0 ;  /* 0x0000001b18057819 */ /* 0x000fe20000001200 */
[C---:B------:R-:W-:Y:S01]  /*03b0*/  IMAD R17, R2.reuse, -0x6b2fb645, R3 ;  /* 0x94d049bb02117824 */ /* 0x040fe200078e0203 */
[----:B------:R-:W-:Y:S01]  /*03c0*/  IADD3.X R8, PT, PT, R33, 0x3c6ef372, RZ, P0, !PT ;  /* 0x3c6ef37221087810 */ /* 0x000fe200007fe4ff */
[----:B------:R-:W-:Y:S01]  /*03d0*/  IMAD.WIDE.U32 R2, R2, 0x133111eb, RZ ;  /* 0x133111eb02027825 */ /* 0x000fe200078e00ff */
[----:B------:R-:W-:Y:S02]  /*03e0*/  LOP3.LUT R24, R5, R24, RZ, 0x3c, !PT ;  /* 0x0000001805187212 */ /* 0x000fe400078e3cff */
[----:B------:R-:W-:Y:S01]  /*03f0*/  SHF.R.U64 R7, R16, 0x1f, R13 ;  /* 0x0000001f10077819 */ /* 0x000fe2000000120d */
[----:B------:R-:W-:Y:S01]  /*0400*/  IMAD.IADD R5, R3, 0x1, R17 ;  /* 0x0000000103057824 */ /* 0x000fe200078e0211 */
[----:B------:R-:W-:-:S02]  /*0410*/  SHF.R.U32.HI R3, RZ, 0x1e, R8 ;  /* 0x0000001eff037819 */ /* 0x000fc40000011608 */
[----:B------:R-:W-:Y:S02]  /*0420*/  SHF.R.U32.HI R20, RZ, 0x1f, R13 ;  /* 0x0000001fff147819 */ /* 0x000fe4000001160d */
[----:B------:R-:W-:Y:S02]  /*0430*/  SHF.R.U64 R35, R2, 0x1f, R5 ;  /* 0x0000001f02237819 */ /* 0x000fe40000001205 */
[----:B------:R-:W-:Y:S02]  /*0440*/  LOP3.LUT R16, R7, R16, RZ, 0x3c, !PT ;  /* 0x0000001007107212 */ /* 0x000fe400078e3cff */
[----:B------:R-:W-:Y:S02]  /*0450*/  LOP3.LUT R35, R35, R2, RZ, 0x3c, !PT ;  /* 0x0000000223237212 */ /* 0x000fe400078e3cff */
[----:B------:R-:W-:Y:S02]  /*0460*/  SHF.R.U64 R4, R9, 0x1e, R8 ;  /* 0x0000001e09047819 */ /* 0x000fe40000001208 */
[----:B------:R-:W-:-:S02]  /*0470*/  LOP3.LUT R3, R3, R8, RZ, 0x3c, !PT ;  /* 0x0000000803037212 */ /* 0x000fc400078e3cff */
[----:B------:R-:W-:Y:S02]  /*0480*/  IADD3.X R7, PT, PT, R33, -0x255992d4, RZ, P1, !PT ;  /* 0xdaa66d2c21077810 */ /* 0x000fe40000ffe4ff */
[----:B------:R-:W-:Y:S01]  /*0490*/  LOP3.LUT R20, R20, R13, RZ, 0x3c, !PT ;  /* 0x0000000d14147212 */ /* 0x000fe200078e3cff */
[----:B------:R-:W-:Y:S01]  /*04a0*/  IMAD R3, R3, 0x1ce4e5b9, RZ ;  /* 0x1ce4e5b903037824 */ /* 0x000fe200078e02ff */
[----:B------:R-:W-:Y:S02]  /*04b0*/  SHF.R.U32.HI R13, RZ, 0x1f, R5 ;  /* 0x0000001fff0d7819 */ /* 0x000fe40000011605 */
[----:B------:R-:W-:Y:S02]  /*04c0*/  LOP3.LUT R4, R4, R9, RZ, 0x3c, !PT ;  /* 0x0000000904047212 */ /* 0x000fe400078e3cff */
[----:B------:R-:W-:Y:S02]  /*04d0*/  LOP3.LUT R23, R35, R16, RZ, 0x3c, !PT ;  /* 0x0000001023177212 */ /* 0x000fe400078e3cff */
[----:B------:R-:W-:Y:S01]  /*04e0*/  SHF.R.U32.HI R2, RZ, 0x1e, R7 ;  /* 0x0000001eff027819 */ /* 0x000fe20000011607 */
[----:B------:R-:W-:Y:S01]  /*04f0*/  IMAD R37, R4, -0x40a7b893, R3 ;  /* 0xbf58476d04257824 */ /* 0x000fe200078e0203 */
[----:B------:R-:W-:Y:S01]  /*0500*/  LOP3.LUT R13, R13, R5, RZ, 0x3c, !PT ;  /* 0x000000050d0d7212 */ /* 0x000fe200078e3cff */
[----:B------:R-:W-:Y:S01]  /*0510*/  IMAD.SHL.U32 R6, R23, 0x200000, RZ ;  /* 0x0020000017067824 */ /* 0x000fe200078e00ff */
[----:B------:R-:W-:Y:S01]  /*0520*/  LOP3.LUT R2, R2, R7, RZ, 0x3c, !PT ;  /* 0x0000000702027212 */ /* 0x000fe200078e3cff */
[----:B------:R-:W-:Y:S01]  /*0530*/  IMAD.WIDE.U32 R4, R4, 0x1ce4e5b9, RZ ;  /* 0x1ce4e5b904047825 */ /* 0x000fe200078e00ff */
[----:B------:R-:W-:-:S02]  /*0540*/  SHF.L.W.U32.HI R3, R16, 0x11, R20 ;  /* 0x0000001110037819 */ /* 0x000fc40000010e14 */
[----:B------:R-:W-:Y:S01]  /*0550*/  LOP3.LUT R18, R13, R20, RZ, 0x3c, !PT ;  /* 0x000000140d127212 */ /* 0x000fe200078e3cff */
[----:B------:R-:W-:Y:S01]  /*0560*/  IMAD R22, R2, 0x1ce4e5b9, RZ ;  /* 0x1ce4e5b902167824 */ /* 0x000fe200078e02ff */
[----:B------:R-:W-:Y:S01]  /*0570*/  LOP3.LUT R3, R3, R6, RZ, 0x3c, !PT ;  /* 0x0000000603037212 */ /* 0x000fe200078e3cff */
[----:B------:R-:W-:Y:S01]  /*0580*/  IMAD.IADD R37, R5, 0x1, R37 ;  /* 0x0000000105257824 */ /* 0x000fe200078e0225 */
[----:B------:R-:W-:Y:S02]  /*0590*/  SHF.L.W.U32.HI R2, R20, 0x11, R16 ;  /* 0x0000001114027819 */ /* 0x000fe40000010e10 */
[C-C-:B------:R-:W-:Y:S02]  /*05a0*/  SHF.L.U64.HI R17, R23.reuse, 0x15, R18.reuse ;  /* 0x0000001517117819 */ /* 0x140fe40000010212 */
[----:B------:R-:W-:Y:S02]  /*05b0*/  SHF.R.U64 R19, R10, 0x1e, R7 ;  /* 0x0000001e0a137819 */ /* 0x000fe40000001207 */
[----:B------:R-:W-:-:S02]  /*05c0*/  SHF.L.W.U32.HI R26, R23, 0x1c, R18 ;  /* 0x0000001c171a7819 */ /* 0x000fc40000010e12 */
[----:B------:R-:W-:Y:S02]  /*05d0*/  SHF.L.W.U32.HI R23, R18, 0x1c, R23 ;  /* 0x0000001c12177819 */ /* 0x000fe40000010e17 */
[----:B------:R-:W-:Y:S02]  /*05e0*/  LOP3.LUT R6, R3, R35, R16, 0x96, !PT ;  /* 0x0000002303067212 */ /* 0x000fe400078e9610 */
[----:B------:R-:W-:Y:S02]  /*05f0*/  LOP3.LUT R2, R2, R17, RZ, 0x3c, !PT ;  /* 0x0000001102027212 */ /* 0x000fe400078e3cff */
[----:B------:R-:W-:Y:S02]  /*0600*/  LOP3.LUT R19, R19, R10, RZ, 0x3c, !PT ;  /* 0x0000000a13137212 */ /* 0x000fe400078e3cff */
[----:B------:R-:W-:Y:S02]  /*0610*/  LOP3.LUT R25, R6, R23, RZ, 0x3c, !PT ;  /* 0x0000001706197212 */ /* 0x000fe400078e3cff */
[----:B------:R-:W-:Y:S01]  /*0620*/  LOP3.LUT R21, R2, R13, R20, 0x96, !PT ;  /* 0x0000000d02157212 */ /* 0x000fe200078e9614 */
[C---:B------:R-:W-:Y:S01]  /*0630*/  IMAD R29, R19.reuse, -0x40a7b893, R22 ;  /* 0xbf58476d131d7824 */ /* 0x040fe200078e0216 */
[----:B------:R-:W-:Y:S01]  /*0640*/  SHF.R.U64 R27, R4, 0x1b, R37 ;  /* 0x0000001b041b7819 */ /* 0x000fe20000001225 */
[----:B------:R-:W-:Y:S01]  /*0650*/  IMAD.WIDE.U32 R2, R19, 0x1ce4e5b9, RZ ;  /* 0x1ce4e5b913027825 */ /* 0x000fe200078e00ff */
[----:B------:R-:W-:-:S02]  /*0660*/  LOP3.LUT R28, R21, R26, RZ, 0x3c, !PT ;  /* 0x0000001a151c7212 */ /* 0x000fc400078e3cff */
[----:B------:R-:W-:Y:S01]  /*0670*/  SHF.L.W.U32.HI R18, R6, 0x11, R21 ;  /* 0x0000001106127819 */ /* 0x000fe20000010e15 */
[----:B------:R-:W-:Y:S01]  /*0680*/  IMAD.SHL.U32 R19, R25, 0x200000, RZ ;  /* 0x0020000019137824 */ /* 0x000fe200078e00ff */
[----:B------:R-:W-:Y:S01]  /*0690*/  SHF.L.W.U32.HI R17, R21, 0x11, R6 ;  /* 0x0000001115117819 */ /* 0x000fe20000010e06 */
[----:B------:R-:W-:Y:S01]  /*06a0*/  IMAD.IADD R5, R3, 0x1, R29 ;  /* 0x0000000103057824 */ /* 0x000fe200078e021d */
[----:B------:R-:W-:Y:S02]  /*06b0*/  SHF.L.U64.HI R22, R25, 0x15, R28 ;  /* 0x0000001519167819 */ /* 0x000fe4000001021c */
[----:B------:R-:W-:Y:S02]  /*06c0*/  LOP3.LUT R18, R18, R19, RZ, 0x3c, !PT ;  /* 0x0000001312127212 */ /* 0x000fe400078e3cff */
[----:B------:R-:W-:Y:S02]  /*06d0*/  LOP3.LUT R19, R17, R22, RZ, 0x3c, !PT ;  /* 0x0000001611137212 */ /* 0x000fe400078e3cff */
[----:B------:R-:W-:-:S02]  /*06e0*/  SHF.L.W.U32.HI R17, R28, 0x1c, R25 ;  /* 0x0000001c1c117819 */ /* 0x000fc40000010e19 */
[----:B------:R-:W-:Y:S02]  /*06f0*/  LOP3.LUT R18, R18, R6, R23, 0x96, !PT ;  /* 0x0000000612127212 */ /* 0x000fe400078e9617 */
[----:B------:R-:W-:Y:S02]  /*0700*/  SHF.L.W.U32.HI R22, R25, 0x1c, R28 ;  /* 0x0000001c19167819 */ /* 0x000fe40000010e1c */
[----:B------:R-:W-:Y:S02]  /*0710*/  LOP3.LUT R29, R18, R17, RZ, 0x3c, !PT ;  /* 0x00000011121d7212 */ /* 0x000fe400078e3cff */
[----:B------:R-:W-:Y:S02]  /*0720*/  LOP3.LUT R19, R19, R21, R26, 0x96, !PT ;  /* 0x0000001513137212 */ /* 0x000fe400078e961a */
[----:B------:R-:W-:Y:S01]  /*0730*/  LOP3.LUT R3, R27, R4, RZ, 0x3c, !PT ;  /* 0x000000041b037212 */ /* 0x000fe200078e3cff */
[----:B------:R-:W-:Y:S01]  /*0740*/  IMAD.SHL.U32 R28, R29, 0x200000, RZ ;  /* 0x002000001d1c7824 */ /* 0x000fe200078e00ff */
[----:B------:R-:W-:-:S02]  /*0750*/  SHF.R.U64 R27, R2, 0x1b, R5 ;  /* 0x0000001b021b7819 */ /* 0x000fc40000001205 */
[----:B------:R-:W-:Y:S02]  /*0760*/  LOP3.LUT R30, R19, R22, RZ, 0x3c, !PT ;  /* 0x00000016131e7212 */ /* 0x000fe400078e3cff */
[----:B------:R-:W-:Y:S02]  /*0770*/  SHF.L.W.U32.HI R25, R18, 0x11, R19 ;  /* 0x0000001112197819 */ /* 0x000fe40000010e13 */
[----:B------:R-:W-:Y:S02]  /*0780*/  LOP3.LUT R4, R27, R2, RZ, 0x3c, !PT ;  /* 0x000000021b047212 */ /* 0x000fe400078e3cff */
[----:B------:R-:W-:Y:S02]  /*0790*/  SHF.L.W.U32.HI R2, R19, 0x11, R18 ;  /* 0x0000001113027819 */ /* 0x000fe40000010e12 */
[----:B------:R-:W-:Y:S02]  /*07a0*/  SHF.L.U64.HI R27, R29, 0x15, R30 ;  /* 0x000000151d1b7819 */ /* 0x000fe4000001021e */
[----:B------:R-:W-:-:S02]  /*07b0*/  LOP3.LUT R25, R25, R28, RZ, 0x3c, !PT ;  /* 0x0000001c19197212 */ /* 0x000fc400078e3cff */
[----:B------:R-:W-:Y:S02]  /*07c0*/  IADD3 R31, P0, PT, R23, R6, RZ ;  /* 0x00000006171f7210 */ /* 0x000fe40007f1e0ff */
[----:B------:R-:W-:Y:S02]  /*07d0*/  LOP3.LUT R28, R2, R27, RZ, 0x3c, !PT ;  /* 0x0000001b021c7212 */ /* 0x000fe400078e3cff */
[----:B------:R-:W-:Y:S01]  /*07e0*/  SHF.L.W.U32.HI R23, R30, 0x1c, R29 ;  /* 0x0000001c1e177819 */ /* 0x000fe20000010e1d */
[----:B------:R-:W-:Y:S01]  /*07f0*/  IMAD.X R32, R26, 0x1, R21, P0 ;  /* 0x000000011a207824 */ /* 0x000fe200000e0615 */
[----:B------:R-:W-:Y:S02]  /*0800*/  LOP3.LUT R27, R25, R18, R17, 0x96, !PT ;  /* 0x00000012191b7212 */ /* 0x000fe400078e9611 */
[----:B------:R-:W-:Y:S02]  /*0810*/  SHF.L.W.U32.HI R25, R29, 0x1c, R30 ;  /* 0x0000001c1d197819 */ /* 0x000fe40000010e1e */
[----:B------:R-:W-:-:S02]  /*0820*/  LOP3.LUT R28, R28, R19, R22, 0x96, !PT ;  /* 0x000000131c1c7212 */ /* 0x000fc400078e9616 */
[----:B------:R-:W-:Y:S02]  /*0830*/  IADD3 R26, P0, PT, R23, R27, RZ ;  /* 0x0000001b171a7210 */ /* 0x000fe40007f1e0ff */
[----:B------:R-:W-:Y:S02]  /*0840*/  SHF.L.W.U32.HI R23, R32, 0x11, R31 ;  /* 0x0000001120177819 */ /* 0x000fe40000010e1f */
[----:B------:R-:W-:Y:S01]  /*0850*/  SHF.R.U32.HI R29, RZ, 0x1b, R0 ;  /* 0x0000001bff1d7819 */ /* 0x000fe20000011600 */
[----:B------:R-:W-:Y:S01]  /*0860*/  IMAD.X R25, R25, 0x1, R28, P0 ;  /* 0x0000000119197824 */ /* 0x000fe200000e061c */
[----:B------:R-:W-:Y:S02]  /*0870*/  SHF.L.W.U32.HI R2, R31, 0x11, R32 ;  /* 0x000000111f027819 */ /* 0x000fe40000010e20 */
[----:B------:R-:W-:Y:S02]  /*0880*/  IADD3 RZ, P0, PT, R23, R6, RZ ;  /* 0x0000000617ff7210 */ /* 0x000fe40007f1e0ff */
[----:B------:R-:W-:-:S02]  /*0890*/  LOP3.LUT R6, R29, R0, RZ, 0x3c, !PT ;  /* 0x000000001d067212 */ /* 0x000fc400078e3cff */
[----:B------:R-:W-:Y:S01]  /*08a0*/  SHF.L.W.U32.HI R0, R25, 0x11, R26 ;  /* 0x0000001119007819 */ /* 0x000fe20000010e1a */
[----:B------:R-:W-:Y:S01]  /*08b0*/  IMAD.X R21, R2, 0x1, R21, P0 ;  /* 0x0000000102157824 */ /* 0x000fe200000e0615 */
[----:B------:R-:W-:Y:S01]  /*08c0*/  SHF.L.W.U32.HI R23, R26, 0x11, R25 ;  /* 0x000000111a177819 */ /* 0x000fe20000010e19 */
[----:B------:R-:W-:Y:S01]  /*08d0*/  IMAD R25, R6, 0x133111eb, RZ ;  /* 0x133111eb06197824 */ /* 0x000fe200078e02ff */
[----:B------:R-:W-:Y:S02]  /*08e0*/  IADD3 RZ, P0, PT, R0, R27, RZ ;  /* 0x0000001b00ff7210 */ /* 0x000fe40007f1e0ff */
[----:B------:R-:W-:Y:S01]  /*08f0*/  SHF.R.U32.HI R34, RZ, 0x1b, R37 ;  /* 0x0000001bff227819 */ /* 0x000fe20000011625 */
[----:B------:R-:W-:Y:S01]  /*0900*/  IMAD R29, R24, -0x6b2fb645, R25 ;  /* 0x94d049bb181d7824 */ /* 0x000fe200078e0219 */
[----:B------:R-:W-:Y:S01]  /*0910*/  SHF.R.U32.HI R30, RZ, 0x1b, R5 ;  /* 0x0000001bff1e7819 */ /* 0x000fe20000011605 */
[----:B------:R-:W-:Y:S01]  /*0920*/  IMAD.X R23, R23, 0x1, R28, P0 ;  /* 0x0000000117177824 */ /* 0x000fe200000e061c */
[----:B------:R-:W-:Y:S01]  /*0930*/  LOP3.LUT R34, R34, R37, RZ, 0x3c, !PT ;  /* 0x0000002522227212 */ /* 0x000fe200078e3cff */
[----:B------:R-:W-:Y:S01]  /*0940*/  IMAD.WIDE.U32 R24, R24, 0x133111eb, RZ ;  /* 0x133111eb18187825 */ /* 0x000fe200078e00ff */
[----:B------:R-:W-:-:S02]  /*0950*/  LOP3.LUT R27, R21, 0x1, RZ, 0xfc, !PT ;  /* 0x00000001151b7812 */ /* 0x000fc400078efcff */
[----:B------:R-:W-:Y:S01]  /*0960*/  LOP3.LUT R28, R23, 0x1, RZ, 0xfc, !PT ;  /* 0x00000001171c7812 */ /* 0x000fe200078efcff */
[----:B------:R-:W-:Y:S01]  /*0970*/  IMAD R34, R34, 0x133111eb, RZ ;  /* 0x133111eb22227824 */ /* 0x000fe200078e02ff */
[----:B------:R-:W-:Y:S01]  /*0980*/  LOP3.LUT R5, R30, R5, RZ, 0x3c, !PT ;  /* 0x000000051e057212 */ /* 0x000fe200078e3cff */
[----:B------:R-:W-:Y:S02]  /*0990*/  IMAD.IADD R29, R25, 0x1, R29 ;  /* 0x00000001191d7824 */ /* 0x000fe400078e021d */
[----:B------:R-:W-:Y:S02]  /*09a0*/  IMAD.MOV R26, RZ, RZ, -R28 ;  /* 0x000000ffff1a7224 */ /* 0x000fe400078e0a1c */
[----:B------:R-:W-:Y:S01]  /*09b0*/  IMAD R5, R5, 0x133111eb, RZ ;  /* 0x133111eb05057824 */ /* 0x000fe200078e02ff */
[----:B------:R-:W-:Y:S01]  /*09c0*/  SHF.R.U32.HI R0, RZ, 0x1f, R29 ;  /* 0x0000001fff007819 */ /* 0x000fe2000001161d */
[----:B------:R-:W-:Y:S01]  /*09d0*/  IMAD R37, R3, -0x6b2fb645, R34 ;  /* 0x94d049bb03257824 */ /* 0x000fe200078e0222 */
[C---:B------:R-:W-:Y:S01]  /*09e0*/  ISETP.NE.AND P0, PT, R27.reuse, R26, PT ;  /* 0x0000001a1b00720c */ /* 0x040fe20003f05270 */
[----:B------:R-:W-:Y:S01]  /*09f0*/  IMAD R25, R27, 0x3, RZ ;  /* 0x000000031b197824 */ /* 0x000fe200078e02ff */
[----:B------:R-:W-:Y:S01]  /*0a00*/  LOP3.LUT R0, R0, R29, RZ, 0x3c, !PT ;  /* 0x0000001d00007212 */ /* 0x000fe200078e3cff */
[----:B------:R-:W-:Y:S01]  /*0a10*/  IMAD.WIDE.U32 R2, R3, 0x133111eb, RZ ;  /* 0x133111eb03027825 */ /* 0x000fe200078e00ff */
[----:B------:R-:W-:-:S03]  /*0a20*/  ISETP.EQ.OR P0, PT, R27, R28, !P0 ;  /* 0x0000001c1b00720c */ /* 0x000fc60004702670 */
[C---:B------:R-:W-:Y:S01]  /*0a30*/  IMAD R31, R4.reuse, -0x6b2fb645, R5 ;  /* 0x94d049bb041f7824 */ /* 0x040fe200078e0205 */
[----:B------:R-:W-:Y:S01]  /*0a40*/  ISETP.EQ.OR P0, PT, R25, R28, P0 ;  /* 0x0000001c1900720c */ /* 0x000fe20000702670 */
[----:B------:R-:W-:-:S04]  /*0a50*/  IMAD.WIDE.U32 R4, R4, 0x133111eb, RZ ;  /* 0x133111eb04047825 */ /* 0x000fc800078e00ff */
[----:B------:R-:W-:Y:S02]  /*0a60*/  IMAD.IADD R37, R3, 0x1, R37 ;  /* 0x0000000103257824 */ /* 0x000fe400078e0225 */
[----:B------:R-:W-:-:S03]  /*0a70*/  IMAD.IADD R31, R5, 0x1, R31 ;  /* 0x00000001051f7824 */ /* 0x000fc600078e021f */
[----:B------:R-:W-:Y:S02]  /*0a80*/  SHF.R.U64 R3, R2, 0x1f, R37 ;  /* 0x0000001f02037819 */ /* 0x000fe40000001225 */
[----:B------:R-:W-:Y:S02]  /*0a90*/  SHF.R.U64 R5, R4, 0x1f, R31 ;  /* 0x0000001f04057819 */ /* 0x000fe4000000121f */
[----:B------:R-:W-:Y:S02]  /*0aa0*/  LOP3.LUT R6, R3, R2, RZ, 0x3c, !PT ;  /* 0x0000000203067212 */ /* 0x000fe400078e3cff */
[----:B------:R-:W-:Y:S02]  /*0ab0*/  SHF.R.U64 R3, R24, 0x1f, R29 ;  /* 0x0000001f18037819 */ /* 0x000fe4000000121d */
[----:B------:R-:W-:Y:S02]  /*0ac0*/  SHF.R.U32.HI R2, RZ, 0x1f, R37 ;  /* 0x0000001fff027819 */ /* 0x000fe40000011625 */
[----:B------:R-:W-:-:S02]  /*0ad0*/  SHF.R.U32.HI R30, RZ, 0x1f, R31 ;  /* 0x0000001fff1e7819 */ /* 0x000fc4000001161f */
[----:B------:R-:W-:Y:S02]  /*0ae0*/  LOP3.LUT R5, R5, R4, RZ, 0x3c, !PT ;  /* 0x0000000405057212 */ /* 0x000fe400078e3cff */
[----:B------:R-:W-:Y:S02]  /*0af0*/  LOP3.LUT R4, R3, R24, RZ, 0x3c, !PT ;  /* 0x0000001803047212 */ /* 0x000fe400078e3cff */
[----:B------:R-:W-:Y:S02]  /*0b00*/  LOP3.LUT R2, R2, R37, RZ, 0x3c, !PT ;  /* 0x0000002502027212 */ /* 0x000fe400078e3cff */
[----:B------:R-:W-:Y:S01]  /*0b10*/  LOP3.LUT R3, R30, R31, RZ, 0x3c, !PT ;  /* 0x0000001f1e037212 */ /* 0x000fe200078e3cff */
[----:B0-----:R-:W-:Y:S06]  /*0b20*/  @P0 BRA `(.L_x_2) ;  /* 0x00000000008c0947 */ /* 0x001fec0003800000 */
[----:B------:R-:W-:-:S05]  /*0b30*/  IMAD R24, R28, 0x3, RZ ;  /* 0x000000031c187824 */ /* 0x000fca00078e02ff */
[----:B------:R-:W-:-:S04]  /*0b40*/  ISETP.NE.AND P0, PT, R27, R24, PT ;  /* 0x000000181b00720c */ /* 0x000fc80003f05270 */
[----:B------:R-:W-:-:S13]  /*0b50*/  ISETP.EQ.OR P0, PT, R25, R26, !P0 ;  /* 0x0000001a1900720c */ /* 0x000fda0004702670 */
[----:B------:R-:W-:Y:S05]  /*0b60*/  @P0 BRA `(.L_x_2) ;  /* 0x00000000007c0947 */ /* 0x000fea0003800000 */
[----:B------:R-:W-:Y:S02]  /*0b70*/  IMAD R30, R28, -0x3, RZ ;  /* 0xfffffffd1c1e7824 */ /* 0x000fe400078e02ff */
[----:B------:R-:W-:-:S03]  /*0b80*/  IMAD R29, R27, 0x5, RZ ;  /* 0x000000051b1d7824 */ /* 0x000fc600078e02ff */
[----:B------:R-:W-:-:S04]  /*0b90*/  ISETP.NE.AND P0, PT, R27, R30, PT ;  /* 0x0000001e1b00720c */ /* 0x000fc80003f05270 */
[----:B------:R-:W-:-:S13]  /*0ba0*/  ISETP.EQ.OR P0, PT, R29, R28, !P0 ;  /* 0x0000001c1d00720c */ /* 0x000fda0004702670 */
[----:B------:R-:W-:Y:S05]  /*0bb0*/  @P0 BRA `(.L_x_2) ;  /* 0x0000000000680947 */ /* 0x000fea0003800000 */
[C---:B------:R-:W-:Y:S02]  /*0bc0*/  IMAD R32, R28.reuse, 0x5, RZ ;  /* 0x000000051c207824 */ /* 0x040fe400078e02ff */
[----:B------:R-:W-:-:S03]  /*0bd0*/  IMAD R34, R28, -0x5, RZ ;  /* 0xfffffffb1c227824 */ /* 0x000fc600078e02ff */
[----:B------:R-:W-:-:S04]  /*0be0*/  ISETP.NE.AND P0, PT, R27, R32, PT ;  /* 0x000000201b00720c */ /* 0x000fc80003f05270 */
[----:B------:R-:W-:-:S04]  /*0bf0*/  ISETP.EQ.OR P0, PT, R29, R26, !P0 ;  /* 0x0000001a1d00720c */ /* 0x000fc80004702670 */
[----:B------:R-:W-:-:S04]  /*0c00*/  ISETP.EQ.OR P0, PT, R27, R34, P0 ;  /* 0x000000221b00720c */ /* 0x000fc80000702670 */
[----:B------:R-:W-:-:S04]  /*0c10*/  ISETP.EQ.OR P0, PT, R25, R32, P0 ;  /* 0x000000201900720c */ /* 0x000fc80000702670 */
[----:B------:R-:W-:-:S04]  /*0c20*/  ISETP.EQ.OR P0, PT, R25, R34, P0 ;  /* 0x000000221900720c */ /* 0x000fc80000702670 */
[----:B------:R-:W-:-:S13]  /*0c30*/  ISETP.EQ.OR P0, PT, R29, R24, P0 ;  /* 0x000000181d00720c */ /* 0x000fda0000702670 */
[----:B------:R-:W-:Y:S05]  /*0c40*/  @P0 BRA `(.L_x_2) ;  /* 0x0000000000440947 */ /* 0x000fea0003800000 */
[----:B------:R-:W-:Y:S01]  /*0c50*/  IMAD R25, R27, 0x7, RZ ;  /* 0x000000071b197824 */ /* 0x000fe200078e02ff */
[----:B------:R-:W-:-:S04]  /*0c60*/  ISETP.NE.AND P0, PT, R29, R30, PT ;  /* 0x0000001e1d00720c */ /* 0x000fc80003f05270 */
[----:B------:R-:W-:-:S13]  /*0c70*/  ISETP.EQ.OR P0, PT, R25, R28, !P0 ;  /* 0x0000001c1900720c */ /* 0x000fda0004702670 */
[----:B------:R-:W-:Y:S05]  /*0c80*/  @P0 BRA `(.L_x_2) ;  /* 0x0000000000340947 */ /* 0x000fea0003800000 */
[C---:B------:R-:W-:Y:S02]  /*0c90*/  IMAD R36, R28.reuse, 0x7, RZ ;  /* 0x000000071c247824 */ /* 0x040fe400078e02ff */
[----:B------:R-:W-:-:S03]  /*0ca0*/  IMAD R28, R28, -0x7, RZ ;  /* 0xfffffff91c1c7824 */ /* 0x000fc600078e02ff */
[----:B------:R-:W-:Y:S02]  /*0cb0*/  ISETP.NE.AND P0, PT, R27, R36, PT ;  /* 0x000000241b00720c */ /* 0x000fe40003f05270 */
[----:B------:R-:W-:Y:S02]  /*0cc0*/  ISETP.NE.AND P1, PT, R29, R28, PT ;  /* 0x0000001c1d00720c */ /* 0x000fe40003f25270 */
[----:B------:R-:W-:-:S04]  /*0cd0*/  ISETP.NE.AND P0, PT, R25, R26, P0 ;  /* 0x0000001a1900720c */ /* 0x000fc80000705270 */
[----:B------:R-:W-:-:S04]  /*0ce0*/  ISETP.NE.AND P0, PT, R27, R28, P0 ;  /* 0x0000001c1b00720c */ /* 0x000fc80000705270 */
[----:B------:R-:W-:-:S04]  /*0cf0*/  ISETP.NE.AND P0, PT, R25, R24, P0 ;  /* 0x000000181900720c */ /* 0x000fc80000705270 */
[----:B------:R-:W-:-:S04]  /*0d00*/  ISETP.NE.AND P0, PT, R25, R30, P0 ;  /* 0x0000001e1900720c */ /* 0x000fc80000705270 */
[----:B------:R-:W-:-:S04]  /*0d10*/  ISETP.NE.AND P0, PT, R25, R32, P0 ;  /* 0x000000201900720c */ /* 0x000fc80000705270 */
[----:B------:R-:W-:-:S04]  /*0d20*/  ISETP.NE.AND P0, PT, R25, R34, P0 ;  /* 0x000000221900720c */ /* 0x000fc80000705270 */
[----:B------:R-:W-:-:S13]  /*0d30*/  ISETP.NE.AND P0, PT, R29, R36, P0 ;  /* 0x000000241d00720c */ /* 0x000fda0000705270 */
[----:B------:R-:W-:Y:S05]  /*0d40*/  @P0 BREAK.RELIABLE P1, B0 ;  /* 0x0000000000000942 */ /* 0x000fea0000800100 */
[----:B------:R-:W-:Y:S05]  /*0d50*/  @P0 BRA P1, `(.L_x_3) ;  /* 0x0000002800f80947 */ /* 0x000fea0000800000 */
.L_x_2:
[----:B------:R-:W-:Y:S05]  /*0d60*/  BSYNC.RELIABLE B0 ;  /* 0x0000000000007941 */ /* 0x000fea0003800100 */
.L_x_1:
[----:B------:R-:W-:Y:S01]  /*0d70*/  IADD3 R26, P0, PT, R35, R16, RZ ;  /* 0x00000010231a7210 */ /* 0x000fe20007f1e0ff */
[----:B------:R-:W-:Y:S01]  /*0d80*/  BSSY.RECONVERGENT B2, `(.L_x_4) ;  /* 0x000002d000027945 */ /* 0x000fe20003800200 */
[----:B------:R-:W-:Y:S01]  /*0d90*/  IADD3 R24, P1, PT, R17, R18, RZ ;  /* 0x0000001211187210 */ /* 0x000fe20007f3e0ff */
[----:B------:R-:W-:Y:S02]  /*0da0*/  IMAD.MOV.U32 R28, RZ, RZ, 0x40 ;  /* 0x00000040ff1c7424 */ /* 0x000fe400078e00ff */
[----:B------:R-:W-:Y:S02]  /*0db0*/  IMAD.X R17, R13, 0x1, R20, P0 ;  /* 0x000000010d117824 */ /* 0x000fe400000e0614 */
[----:B------:R-:W-:-:S03]  /*0dc0*/  IMAD.X R29, R22, 0x1, R19, P1 ;  /* 0x00000001161d7824 */ /* 0x000fc600008e0613 */
[----:B------:R-:W-:Y:S02]  /*0dd0*/  SHF.L.W.U32.HI R25, R17, 0x11, R26 ;  /* 0x0000001111197819 */ /* 0x000fe40000010e1a */
[----:B------:R-:W-:Y:S02]  /*0de0*/  SHF.L.W.U32.HI R27, R29, 0x11, R24 ;  /* 0x000000111d1b7819 */ /* 0x000fe40000010e18 */
[----:B------:R-:W-:Y:S01]  /*0df0*/  IADD3 RZ, P0, PT, R25, R16, RZ ;  /* 0x0000001019ff7210 */ /* 0x000fe20007f1e0ff */
[----:B------:R-:W-:Y:S01]  /*0e00*/  IMAD.MOV.U32 R25, RZ, RZ, 0x40 ;  /* 0x00000040ff197424 */ /* 0x000fe200078e00ff */
[----:B------:R-:W-:Y:S02]  /*0e10*/  IADD3 RZ, P1, PT, R27, R18, RZ ;  /* 0x000000121bff7210 */ /* 0x000fe40007f3e0ff */
[----:B------:R-:W-:Y:S02]  /*0e20*/  IADD3 R16, P3, PT, RZ, R21, RZ ;  /* 0x00000015ff107210 */ /* 0x000fe40007f7e0ff */
[----:B------:R-:W-:-:S02]  /*0e30*/  IADD3 R18, P2, PT, RZ, R23, RZ ;  /* 0x00000017ff127210 */ /* 0x000fc40007f5e0ff */
[----:B------:R-:W-:Y:S02]  /*0e40*/  SHF.L.W.U32.HI R22, R24, 0x11, R29 ;  /* 0x0000001118167819 */ /* 0x000fe40000010e1d */
[----:B------:R-:W-:Y:S02]  /*0e50*/  SHF.R.S32.HI R23, RZ, 0x1f, R23 ;  /* 0x0000001fff177819 */ /* 0x000fe40000011417 */
[----:B------:R-:W-:Y:S02]  /*0e60*/  SHF.L.W.U32.HI R17, R26, 0x11, R17 ;  /* 0x000000111a117819 */ /* 0x000fe40000010e11 */
[----:B------:R-:W-:Y:S02]  /*0e70*/  CS2R R26, SRZ ;  /* 0x00000000001a7805 */ /* 0x000fe4000001ff00 */
[----:B------:R-:W-:Y:S02]  /*0e80*/  SHF.R.S32.HI R21, RZ, 0x1f, R21 ;  /* 0x0000001fff157819 */ /* 0x000fe40000011415 */
[----:B------:R-:W-:-:S02]  /*0e90*/  LOP3.LUT R16, R16, 0x1, RZ, 0xfc, !PT ;  /* 0x0000000110107812 */ /* 0x000fc400078efcff */
[----:B------:R-:W-:Y:S02]  /*0ea0*/  LOP3.LUT R18, R18, 0x1, RZ, 0xfc, !PT ;  /* 0x0000000112127812 */ /* 0x000fe400078efcff */
[----:B------:R-:W-:Y:S02]  /*0eb0*/  IADD3.X R19, PT, PT, R23, R22, R19, P2, P1 ;  /* 0x0000001617137210 */ /* 0x000fe400017e2413 */
[----:B------:R-:W-:Y:S01]  /*0ec0*/  IADD3.X R17, PT, PT, R21, R17, R20, P3, P0 ;  /* 0x0000001115117210 */ /* 0x000fe20001fe0414 */
[----:B------:R-:W-:Y:S01]  /*0ed0*/  IMAD.WIDE.U32 R20, R18, 0x3, RZ ;  /* 0x0000000312147825 */ /* 0x000fe200078e00ff */
[----:B------:R-:W-:Y:S02]  /*0ee0*/  ISETP.NE.U32.AND P2, PT, R16, R18, PT ;  /* 0x000000121000720c */ /* 0x000fe40003f45070 */
[----:B------:R-:W-:Y:S01]  /*0ef0*/  IADD3 R45, P0, PT, RZ, -R16, RZ ;  /* 0x80000010ff2d7210 */ /* 0x000fe20007f1e0ff */
[----:B------:R-:W-:Y:S01]  /*0f00*/  IMAD R23, R19, 0x3, RZ ;  /* 0x0000000313177824 */ /* 0x000fe200078e02ff */
[----:B------:R-:W-:-:S02]  /*0f10*/  ISETP.NE.AND.EX P2, PT, R17, R19, PT, P2 ;  /* 0x000000131100720c */ /* 0x000fc40003f45320 */
[----:B------:R-:W-:Y:S01]  /*0f20*/  ISETP.NE.U32.AND P1, PT, R18, R45, PT ;  /* 0x0000002d1200720c */ /* 0x000fe20003f25070 */
[----:B------:R-:W-:Y:S01]  /*0f30*/  IMAD.X R38, RZ, RZ, ~R17, P0 ;  /* 0x000000ffff267224 */ /* 0x000fe200000e0e11 */
[----:B------:R-:W-:Y:S01]  /*0f40*/  ISETP.NE.U32.AND P0, PT, R16, R20, PT ;  /* 0x000000141000720c */ /* 0x000fe20003f05070 */
[----:B------:R-:W-:-:S03]  /*0f50*/  IMAD.IADD R36, R21, 0x1, R23 ;  /* 0x0000000115247824 */ /* 0x000fc600078e0217 */
[----:B------:R-:W-:-:S05]  /*0f60*/  ISETP.NE.AND.EX P1, PT, R19, R38, PT, P1 ;  /* 0x000000261300720c */ /* 0x000fca0003f25310 */
[----:B------:R-:W-:Y:S08]  /*0f70*/  @!P2 BRA `(.L_x_5) ;  /* 0x000000000034a947 */ /* 0x000ff00003800000 */
[----:B------:R-:W-:Y:S02]  /*0f80*/  LOP3.LUT R22, R18, R16, RZ, 0x3c, !PT ;  /* 0x0000001012167212 */ /* 0x000fe400078e3cff */
[----:B------:R-:W-:Y:S02]  /*0f90*/  LOP3.LUT R23, R19, R17, RZ, 0x3c, !PT ;  /* 0x0000001113177212 */ /* 0x000fe400078e3cff */
[----:B------:R-:W-:-:S05]  /*0fa0*/  IADD3 R27, P2, PT, RZ, -R22, RZ ;  /* 0x80000016ff1b7210 */ /* 0x000fca0007f5e0ff */
[----:B------:R-:W-:-:S05]  /*0fb0*/  IMAD.X R23, RZ, RZ, ~R23, P2 ;  /* 0x000000ffff177224 */ /* 0x000fca00010e0e17 */
[----:B------:R-:W-:-:S04]  /*0fc0*/  LOP3.LUT R24, R23, R19, R17, 0x60, !PT ;  /* 0x0000001317187212 */ /* 0x000fc800078e6011 */
[----:B------:R-:W-:-:S13]  /*0fd0*/  ISETP.NE.U32.AND P2, PT, R24, RZ, PT ;  /* 0x000000ff1800720c */ /* 0x000fda0003f45070 */
[----:B------:R-:W-:-:S04]  /*0fe0*/  @!P2 LOP3.LUT R24, R22, R27, RZ, 0xc0, !PT ;  /* 0x0000001b1618a212 */ /* 0x000fc800078ec0ff */
[----:B------:R-:W0:Y:S02]  /*0ff0*/  FLO.U32 R22, R24 ;  /* 0x0000001800167300 */ /* 0x000e2400000e0000 */
[C---:B0-----:R-:W-:Y:S02]  /*1000*/  IADD3 R23, PT, PT, -R22.reuse, 0x1f, RZ ;  /* 0x0000001f16177810 */ /* 0x041fe40007ffe1ff */
[----:B------:R-:W-:-:S03]  /*1010*/  IADD3 R22, PT, PT, -R22, 0x3f, RZ ;  /* 0x0000003f16167810 */ /* 0x000fc60007ffe1ff */
[----:B------:R-:W-:-:S05]  /*1020*/  @P2 IMAD.MOV R22, RZ, RZ, R23 ;  /* 0x000000ffff162224 */ /* 0x000fca00078e0217 */
[----:B------:R-:W-:-:S05]  /*1030*/  IADD3 R28, P2, PT, -R22, 0x3f, RZ ;  /* 0x0000003f161c7810 */ /* 0x000fca0007f5e1ff */
[----:B------:R-:W-:-:S08]  /*1040*/  IMAD.X R27, RZ, RZ, -0x1, P2 ;  /* 0xffffffffff1b7424 */ /* 0x000fd000010e06ff */
.L_x_5:
[----:B------:R-:W-:Y:S05]  /*1050*/  BSYNC.RECONVERGENT B2 ;  /* 0x0000000000027941 */ /* 0x000fea0003800200 */
.L_x_4:
[----:B------:R-:W-:Y:S04]  /*1060*/  BSSY.RECONVERGENT B2, `(.L_x_6) ;  /* 0x000000f000027945 */ /* 0x000fe80003800200 */
[----:B------:R-:W-:Y:S05]  /*1070*/  @!P1 BRA `(.L_x_7) ;  /* 0x0000000000349947 */ /* 0x000fea0003800000 */
        /* <DEDUP_REMOVED lines=13> */
.L_x_7:
[----:B------:R-:W-:Y:S05]  /*1150*/  BSYNC.RECONVERGENT B2 ;  /* 0x0000000000027941 */ /* 0x000fea0003800200 */
.L_x_6:
[----:B------:R-:W-:Y:S01]  /*1160*/  ISETP.NE.AND.EX P0, PT, R17, R36, PT, P0 ;  /* 0x000000241100720c */ /* 0x000fe20003f05300 */
[----:B------:R-:W-:Y:S01]  /*1170*/  BSSY.RECONVERGENT B2, `(.L_x_8) ;  /* 0x0000016000027945 */ /* 0x000fe20003800200 */
[----:B------:R-:W-:Y:S01]  /*1180*/  ISETP.GT.U32.AND P1, PT, R28, R25, PT ;  /* 0x000000191c00720c */ /* 0x000fe20003f24070 */
[----:B------:R-:W-:Y:S02]  /*1190*/  IMAD.MOV.U32 R24, RZ, RZ, 0x40 ;  /* 0x00000040ff187424 */ /* 0x000fe400078e00ff */
[----:B------:R-:W-:Y:S01]  /*11a0*/  IMAD.WIDE.U32 R22, R16, 0x3, RZ ;  /* 0x0000000310167825 */ /* 0x000fe200078e00ff */
[----:B------:R-:W-:-:S04]  /*11b0*/  ISETP.GT.AND.EX P1, PT, R27, R26, PT, P1 ;  /* 0x0000001a1b00720c */ /* 0x000fc80003f24310 */
[----:B------:R-:W-:Y:S01]  /*11c0*/  SEL R29, R28, R25, P1 ;  /* 0x000000191c1d7207 */ /* 0x000fe20000800000 */
[----:B------:R-:W-:Y:S01]  /*11d0*/  IMAD.MOV.U32 R25, RZ, RZ, RZ ;  /* 0x000000ffff197224 */ /* 0x000fe200078e00ff */
[----:B------:R-:W-:Y:S01]  /*11e0*/  SEL R28, R27, R26, P1 ;  /* 0x0000001a1b1c7207 */ /* 0x000fe20000800000 */
[----:B------:R-:W-:Y:S06]  /*11f0*/  @!P0 BRA `(.L_x_9) ;  /* 0x0000000000348947 */ /* 0x000fec0003800000 */
        /* <DEDUP_REMOVED lines=13> */
.L_x_9:
[----:B------:R-:W-:Y:S05]  /*12d0*/  BSYNC.RECONVERGENT B2 ;  /* 0x0000000000027941 */ /* 0x000fea0003800200 */
.L_x_8:
[----:B------:R-:W-:Y:S01]  /*12e0*/  ISETP.NE.U32.AND P1, PT, R20, R45, PT ;  /* 0x0000002d1400720c */ /* 0x000fe20003f25070 */
[----:B------:R-:W-:Y:S01]  /*12f0*/  BSSY.RECONVERGENT B2, `(.L_x_10) ;  /* 0x0000019000027945 */ /* 0x000fe20003800200 */
[----:B------:R-:W-:Y:S01]  /*1300*/  ISETP.GT.U32.AND P2, PT, R29, R24, PT ;  /* 0x000000181d00720c */ /* 0x000fe20003f44070 */
[----:B------:R-:W-:Y:S01]  /*1310*/  IMAD.MOV.U32 R26, RZ, RZ, 0x40 ;  /* 0x00000040ff1a7424 */ /* 0x000fe200078e00ff */
[----:B------:R-:W-:Y:S01]  /*1320*/  ISETP.NE.AND.EX P1, PT, R36, R38, PT, P1 ;  /* 0x000000262400720c */ /* 0x000fe20003f25310 */
[----:B------:R-:W-:Y:S01]  /*1330*/  IMAD R31, R17, 0x3, RZ ;  /* 0x00000003111f7824 */ /* 0x000fe200078e02ff */
[----:B------:R-:W-:Y:S01]  /*1340*/  ISETP.GT.AND.EX P2, PT, R28, R25, PT, P2 ;  /* 0x000000191c00720c */ /* 0x000fe20003f44320 */
[----:B------:R-:W-:Y:S01]  /*1350*/  IMAD.MOV.U32 R27, RZ, RZ, RZ ;  /* 0x000000ffff1b7224 */ /* 0x000fe200078e00ff */
[----:B------:R-:W-:Y:S02]  /*1360*/  ISETP.NE.U32.AND P0, PT, R22, R18, PT ;  /* 0x000000121600720c */ /* 0x000fe40003f05070 */
[----:B------:R-:W-:-:S02]  /*1370*/  SEL R37, R29, R24, P2 ;  /* 0x000000181d257207 */ /* 0x000fc40001000000 */
[----:B------:R-:W-:Y:S01]  /*1380*/  SEL R30, R28, R25, P2 ;  /* 0x000000191c1e7207 */ /* 0x000fe20001000000 */
[----:B------:R-:W-:-:S04]  /*1390*/  IMAD.WIDE.U32 R24, R16, -0x3, RZ ;  /* 0xfffffffd10187825 */ /* 0x000fc800078e00ff */
        /* <DEDUP_REMOVED lines=14> */
.L_x_11:
[----:B------:R-:W-:Y:S05]  /*1480*/  BSYNC.RECONVERGENT B2 ;  /* 0x0000000000027941 */ /* 0x000fea0003800200 */
.L_x_10:
[----:B------:R-:W-:Y:S01]  /*1490*/  IMAD.IADD R34, R23, 0x1, R31 ;  /* 0x0000000117227824 */ /* 0x000fe200078e021f */
[----:B------:R-:W-:Y:S01]  /*14a0*/  ISETP.GT.U32.AND P2, PT, R37, R26, PT ;  /* 0x0000001a2500720c */ /* 0x000fe20003f44070 */
[----:B------:R-:W-:Y:S01]  /*14b0*/  IMAD R31, R17, -0x3, RZ ;  /* 0xfffffffd111f7824 */ /* 0x000fe200078e02ff */
[----:B------:R-:W-:Y:S01]  /*14c0*/  BSSY.RECONVERGENT B2, `(.L_x_12) ;  /* 0x0000018000027945 */ /* 0x000fe20003800200 */
[----:B------:R-:W-:Y:S01]  /*14d0*/  IMAD.WIDE.U32 R28, R18, 0x5, RZ ;  /* 0x00000005121c7825 */ /* 0x000fe200078e00ff */
[----:B------:R-:W-:Y:S02]  /*14e0*/  ISETP.NE.AND.EX P1, PT, R34, R19, PT, P0 ;  /* 0x000000132200720c */ /* 0x000fe40003f25300 */
[-C--:B------:R-:W-:Y:S02]  /*14f0*/  ISETP.GT.AND.EX P2, PT, R30, R27.reuse, PT, P2 ;  /* 0x0000001b1e00720c */ /* 0x080fe40003f44320 */
[----:B------:R-:W-:Y:S02]  /*1500*/  ISETP.NE.U32.AND P0, PT, R24, R18, PT ;  /* 0x000000121800720c */ /* 0x000fe40003f05070 */
[----:B------:R-:W-:Y:S01]  /*1510*/  SEL R37, R37, R26, P2 ;  /* 0x0000001a25257207 */ /* 0x000fe20001000000 */
[----:B------:R-:W-:Y:S01]  /*1520*/  IMAD.MOV.U32 R26, RZ, RZ, 0x40 ;  /* 0x00000040ff1a7424 */ /* 0x000fe200078e00ff */
[----:B------:R-:W-:Y:S01]  /*1530*/  SEL R40, R30, R27, P2 ;  /* 0x0000001b1e287207 */ /* 0x000fe20001000000 */
[----:B------:R-:W-:Y:S01]  /*1540*/  IMAD.MOV.U32 R27, RZ, RZ, RZ ;  /* 0x000000ffff1b7224 */ /* 0x000fe200078e00ff */
[----:B------:R-:W-:-:S03]  /*1550*/  IADD3 R32, PT, PT, R25, -R16, R31 ;  /* 0x8000001019207210 */ /* 0x000fc60007ffe01f */
        /* <DEDUP_REMOVED lines=14> */
.L_x_13:
[----:B------:R-:W-:Y:S05]  /*1640*/  BSYNC.RECONVERGENT B2 ;  /* 0x0000000000027941 */ /* 0x000fea0003800200 */
.L_x_12:
[----:B------:R-:W-:Y:S01]  /*1650*/  ISETP.NE.AND.EX P1, PT, R32, R19, PT, P0 ;  /* 0x000000132000720c */ /* 0x000fe20003f25300 */
[----:B------:R-:W-:Y:S01]  /*1660*/  IMAD R41, R19, 0x5, RZ ;  /* 0x0000000513297824 */ /* 0x000fe200078e02ff */
[----:B------:R-:W-:Y:S01]  /*1670*/  ISETP.GT.U32.AND P2, PT, R37, R26, PT ;  /* 0x0000001a2500720c */ /* 0x000fe20003f44070 */
[----:B------:R-:W-:Y:S01]  /*1680*/  BSSY.RECONVERGENT B2, `(.L_x_14) ;  /* 0x0000016000027945 */ /* 0x000fe20003800200 */
[----:B------:R-:W-:Y:S01]  /*1690*/  ISETP.NE.U32.AND P0, PT, R16, R28, PT ;  /* 0x0000001c1000720c */ /* 0x000fe20003f05070 */
[----:B------:R-:W-:Y:S01]  /*16a0*/  IMAD.IADD R41, R29, 0x1, R41 ;  /* 0x000000011d297824 */ /* 0x000fe200078e0229 */
[----:B------:R-:W-:-:S04]  /*16b0*/  ISETP.GT.AND.EX P2, PT, R40, R27, PT, P2 ;  /* 0x0000001b2800720c */ /* 0x000fc80003f44320 */
[----:B------:R-:W-:Y:S01]  /*16c0*/  SEL R37, R37, R26, P2 ;  /* 0x0000001a25257207 */ /* 0x000fe20001000000 */
[----:B------:R-:W-:Y:S01]  /*16d0*/  IMAD.MOV.U32 R26, RZ, RZ, 0x40 ;  /* 0x00000040ff1a7424 */ /* 0x000fe200078e00ff */
[----:B------:R-:W-:Y:S01]  /*16e0*/  SEL R40, R40, R27, P2 ;  /* 0x0000001b28287207 */ /* 0x000fe20001000000 */
[----:B------:R-:W-:Y:S01]  /*16f0*/  IMAD.MOV.U32 R27, RZ, RZ, RZ ;  /* 0x000000ffff1b7224 */ /* 0x000fe200078e00ff */
        /* <DEDUP_REMOVED lines=14> */
.L_x_15:
[----:B------:R-:W-:Y:S05]  /*17e0*/  BSYNC.RECONVERGENT B2 ;  /* 0x0000000000027941 */ /* 0x000fea0003800200 */
.L_x_14:
[----:B------:R-:W-:Y:S01]  /*17f0*/  ISETP.NE.AND.EX P0, PT, R17, R41, PT, P0 ;  /* 0x000000291100720c */ /* 0x000fe20003f05300 */
[----:B------:R-:W-:Y:S01]  /*1800*/  BSSY.RECONVERGENT B2, `(.L_x_16) ;  /* 0x0000016000027945 */ /* 0x000fe20003800200 */
[----:B------:R-:W-:Y:S01]  /*1810*/  ISETP.GT.U32.AND P1, PT, R37, R26, PT ;  /* 0x0000001a2500720c */ /* 0x000fe20003f24070 */
[----:B------:R-:W-:-:S03]  /*1820*/  IMAD.WIDE.U32 R30, R16, 0x5, RZ ;  /* 0x00000005101e7825 */ /* 0x000fc600078e00ff */
        /* <DEDUP_REMOVED lines=19> */
.L_x_17:
[----:B------:R-:W-:Y:S05]  /*1960*/  BSYNC.RECONVERGENT B2 ;  /* 0x0000000000027941 */ /* 0x000fea0003800200 */
.L_x_16:
[----:B------:R-:W-:Y:S01]  /*1970*/  ISETP.NE.U32.AND P1, PT, R28, R45, PT ;  /* 0x0000002d1c00720c */ /* 0x000fe20003f25070 */
[----:B------:R-:W-:Y:S01]  /*1980*/  IMAD R39, R17, 0x5, RZ ;  /* 0x0000000511277824 */ /* 0x000fe200078e02ff */
[----:B------:R-:W-:Y:S01]  /*1990*/  ISETP.GT.U32.AND P2, PT, R43, R26, PT ;  /* 0x0000001a2b00720c */ /* 0x000fe20003f44070 */
[----:B------:R-:W-:Y:S01]  /*19a0*/  BSSY.RECONVERGENT B2, `(.L_x_18) ;  /* 0x0000018000027945 */ /* 0x000fe20003800200 */
[----:B------:R-:W-:Y:S01]  /*19b0*/  ISETP.NE.AND.EX P1, PT, R41, R38, PT, P1 ;  /* 0x000000262900720c */ /* 0x000fe20003f25310 */
[----:B------:R-:W-:Y:S01]  /*19c0*/  IMAD.IADD R39, R31, 0x1, R39 ;  /* 0x000000011f277824 */ /* 0x000fe200078e0227 */
[-C--:B------:R-:W-:Y:S02]  /*19d0*/  ISETP.GT.AND.EX P2, PT, R42, R27.reuse, PT, P2 ;  /* 0x0000001b2a00720c */ /* 0x080fe40003f44320 */
[----:B------:R-:W-:Y:S02]  /*19e0*/  ISETP.NE.U32.AND P0, PT, R30, R18, PT ;  /* 0x000000121e00720c */ /* 0x000fe40003f05070 */
[----:B------:R-:W-:Y:S01]  /*19f0*/  SEL R40, R43, R26, P2 ;  /* 0x0000001a2b287207 */ /* 0x000fe20001000000 */
[----:B------:R-:W-:Y:S01]  /*1a00*/  IMAD.MOV.U32 R43, RZ, RZ, 0x40 ;  /* 0x00000040ff2b7424 */ /* 0x000fe200078e00ff */
[----:B------:R-:W-:Y:S01]  /*1a10*/  SEL R37, R42, R27, P2 ;  /* 0x0000001b2a257207 */ /* 0x000fe20001000000 */
[----:B------:R-:W-:-:S04]  /*1a20*/  IMAD.WIDE.U32 R26, R16, -0x5, RZ ;  /* 0xfffffffb101a7825 */ /* 0x000fc800078e00ff */
        /* <DEDUP_REMOVED lines=15> */
.L_x_19:
[----:B------:R-:W-:Y:S05]  /*1b20*/  BSYNC.RECONVERGENT B2 ;  /* 0x0000000000027941 */ /* 0x000fea0003800200 */
.L_x_18:
[----:B------:R-:W-:Y:S01]  /*1b30*/  ISETP.NE.AND.EX P0, PT, R39, R19, PT, P0 ;  /* 0x000000132700720c */ /* 0x000fe20003f05300 */
[----:B------:R-:W-:Y:S01]  /*1b40*/  IMAD R47, R17, -0x5, RZ ;  /* 0xfffffffb112f7824 */ /* 0x000fe200078e02ff */
[----:B------:R-:W-:Y:S01]  /*1b50*/  ISETP.GT.U32.AND P2, PT, R40, R43, PT ;  /* 0x0000002b2800720c */ /* 0x000fe20003f44070 */
[----:B------:R-:W-:Y:S01]  /*1b60*/  BSSY.RECONVERGENT B2, `(.L_x_20) ;  /* 0x0000016000027945 */ /* 0x000fe20003800200 */
[----:B------:R-:W-:Y:S02]  /*1b70*/  ISETP.NE.U32.AND P1, PT, R26, R18, PT ;  /* 0x000000121a00720c */ /* 0x000fe40003f25070 */
[----:B------:R-:W-:-:S04]  /*1b80*/  ISETP.GT.AND.EX P2, PT, R37, R42, PT, P2 ;  /* 0x0000002a2500720c */ /* 0x000fc80003f44320 */
[----:B------:R-:W-:Y:S02]  /*1b90*/  SEL R42, R37, R42, P2 ;  /* 0x0000002a252a7207 */ /* 0x000fe40001000000 */
[----:B------:R-:W-:Y:S01]  /*1ba0*/  SEL R40, R40, R43, P2 ;  /* 0x0000002b28287207 */ /* 0x000fe20001000000 */
[----:B------:R-:W-:Y:S01]  /*1bb0*/  IMAD.MOV.U32 R43, RZ, RZ, 0x40 ;  /* 0x00000040ff2b7424 */ /* 0x000fe200078e00ff */
[----:B------:R-:W-:Y:S01]  /*1bc0*/  IADD3 R37, PT, PT, R27, -R16, R47 ;  /* 0x800000101b257210 */ /* 0x000fe20007ffe02f */
        /* <DEDUP_REMOVED lines=15> */
.L_x_21:
[----:B------:R-:W-:Y:S05]  /*1cc0*/  BSYNC.RECONVERGENT B2 ;  /* 0x0000000000027941 */ /* 0x000fea0003800200 */
.L_x_20:
[----:B------:R-:W-:Y:S01]  /*1cd0*/  ISETP.NE.AND.EX P1, PT, R37, R19, PT, P1 ;  /* 0x000000132500720c */ /* 0x000fe20003f25310 */
[----:B------:R-:W-:Y:S01]  /*1ce0*/  BSSY.RECONVERGENT B2, `(.L_x_22) ;  /* 0x0000016000027945 */ /* 0x000fe20003800200 */
[----:B------:R-:W-:Y:S02]  /*1cf0*/  ISETP.GT.U32.AND P2, PT, R40, R43, PT ;  /* 0x0000002b2800720c */ /* 0x000fe40003f44070 */
[----:B------:R-:W-:Y:S02]  /*1d00*/  ISETP.NE.U32.AND P0, PT, R22, R28, PT ;  /* 0x0000001c1600720c */ /* 0x000fe40003f05070 */
        /* <DEDUP_REMOVED lines=19> */
.L_x_23:
[----:B------:R-:W-:Y:S05]  /*1e40*/  BSYNC.RECONVERGENT B2 ;  /* 0x0000000000027941 */ /* 0x000fea0003800200 */
.L_x_22:
[----:B------:R-:W-:Y:S01]  /*1e50*/  ISETP.NE.AND.EX P0, PT, R34, R41, PT, P0 ;  /* 0x000000292200720c */ /* 0x000fe20003f05300 */
[----:B------:R-:W-:Y:S01]  /*1e60*/  BSSY.RECONVERGENT B2, `(.L_x_24) ;  /* 0x0000016000027945 */ /* 0x000fe20003800200 */
[----:B------:R-:W-:Y:S02]  /*1e70*/  ISETP.GT.U32.AND P2, PT, R40, R43, PT ;  /* 0x0000002b2800720c */ /* 0x000fe40003f44070 */
[----:B------:R-:W-:Y:S02]  /*1e80*/  ISETP.NE.U32.AND P1, PT, R24, R28, PT ;  /* 0x0000001c1800720c */ /* 0x000fe40003f25070 */
[----:B------:R-:W-:-:S04]  /*1e90*/  ISETP.GT.AND.EX P2, PT, R42, R47, PT, P2 ;  /* 0x0000002f2a00720c */ /* 0x000fc80003f44320 */
[----:B------:R-:W-:Y:S01]  /*1ea0*/  SEL R44, R40, R43, P2 ;  /* 0x0000002b282c7207 */ /* 0x000fe20001000000 */
[----:B------:R-:W-:Y:S01]  /*1eb0*/  IMAD.MOV.U32 R43, RZ, RZ, RZ ;  /* 0x000000ffff2b7224 */ /* 0x000fe200078e00ff */
[----:B------:R-:W-:Y:S01]  /*1ec0*/  SEL R40, R42, R47, P2 ;  /* 0x0000002f2a287207 */ /* 0x000fe20001000000 */
[----:B------:R-:W-:Y:S01]  /*1ed0*/  IMAD.MOV.U32 R47, RZ, RZ, 0x40 ;  /* 0x00000040ff2f7424 */ /* 0x000fe200078e00ff */
        /* <DEDUP_REMOVED lines=14> */
.L_x_25:
[----:B------:R-:W-:Y:S05]  /*1fc0*/  BSYNC.RECONVERGENT B2 ;  /* 0x0000000000027941 */ /* 0x000fea0003800200 */
.L_x_24:
[----:B------:R-:W-:Y:S01]  /*1fd0*/  ISETP.NE.AND.EX P2, PT, R32, R41, PT, P1 ;  /* 0x000000292000720c */ /* 0x000fe20003f45310 */
[----:B------:R-:W-:Y:S01]  /*1fe0*/  BSSY.RECONVERGENT B2, `(.L_x_26) ;  /* 0x0000015000027945 */ /* 0x000fe20003800200 */
[----:B------:R-:W-:Y:S02]  /*1ff0*/  ISETP.GT.U32.AND P3, PT, R44, R47, PT ;  /* 0x0000002f2c00720c */ /* 0x000fe40003f64070 */
[----:B------:R-:W-:Y:S02]  /*2000*/  ISETP.NE.U32.AND P0, PT, R30, R20, PT ;  /* 0x000000141e00720c */ /* 0x000fe40003f05070 */
[----:B------:R-:W-:-:S04]  /*2010*/  ISETP.GT.AND.EX P1, PT, R40, R43, PT, P3 ;  /* 0x0000002b2800720c */ /* 0x000fc80003f24330 */
[----:B------:R-:W-:Y:S01]  /*2020*/  SEL R42, R44, R47, P1 ;  /* 0x0000002f2c2a7207 */ /* 0x000fe20000800000 */
[----:B------:R-:W-:Y:S02]  /*2030*/  IMAD.MOV.U32 R47, RZ, RZ, 0x40 ;  /* 0x00000040ff2f7424 */ /* 0x000fe400078e00ff */
        /* <DEDUP_REMOVED lines=15> */
.L_x_27:
[----:B------:R-:W-:Y:S05]  /*2130*/  BSYNC.RECONVERGENT B2 ;  /* 0x0000000000027941 */ /* 0x000fea0003800200 */
.L_x_26:
[----:B------:R-:W-:Y:S01]  /*2140*/  SEL R29, R40, R43, P1 ;  /* 0x0000002b281d7207 */ /* 0x000fe20000800000 */
[----:B------:R-:W-:Y:S01]  /*2150*/  BSSY.RECONVERGENT B2, `(.L_x_28) ;  /* 0x0000015000027945 */ /* 0x000fe20003800200 */
[----:B------:R-:W-:Y:S01]  /*2160*/  ISETP.NE.AND.EX P1, PT, R39, R36, PT, P0 ;  /* 0x000000242700720c */ /* 0x000fe20003f25300 */
[----:B------:R-:W-:Y:S01]  /*2170*/  IMAD.MOV.U32 R43, RZ, RZ, 0x40 ;  /* 0x00000040ff2b7424 */ /* 0x000fe200078e00ff */
[----:B------:R-:W-:-:S04]  /*2180*/  ISETP.GT.U32.AND P2, PT, R42, R47, PT ;  /* 0x0000002f2a00720c */ /* 0x000fc80003f44070 */
[----:B------:R-:W-:-:S04]  /*2190*/  ISETP.GT.AND.EX P0, PT, R29, R44, PT, P2 ;  /* 0x0000002c1d00720c */ /* 0x000fc80003f04320 */
[----:B------:R-:W-:Y:S01]  /*21a0*/  SEL R40, R42, R47, P0 ;  /* 0x0000002f2a287207 */ /* 0x000fe20000000000 */
[----:B------:R-:W-:Y:S02]  /*21b0*/  IMAD.MOV.U32 R42, RZ, RZ, RZ ;  /* 0x000000ffff2a7224 */ /* 0x000fe400078e00ff */
        /* <DEDUP_REMOVED lines=14> */
.L_x_29:
[----:B------:R-:W-:Y:S05]  /*22a0*/  BSYNC.RECONVERGENT B2 ;  /* 0x0000000000027941 */ /* 0x000fea0003800200 */
.L_x_28:
[----:B------:R-:W-:Y:S01]  /*22b0*/  ISETP.NE.U32.AND P1, PT, R26, R20, PT ;  /* 0x000000141a00720c */ /* 0x000fe20003f25070 */
[----:B------:R-:W-:Y:S01]  /*22c0*/  BSSY.RECONVERGENT B2, `(.L_x_30) ;  /* 0x0000017000027945 */ /* 0x000fe20003800200 */
[----:B------:R-:W-:Y:S01]  /*22d0*/  SEL R31, R29, R44, P0 ;  /* 0x0000002c1d1f7207 */ /* 0x000fe20000000000 */
[----:B------:R-:W-:Y:S01]  /*22e0*/  IMAD.MOV.U32 R44, RZ, RZ, 0x40 ;  /* 0x00000040ff2c7424 */ /* 0x000fe200078e00ff */
[----:B------:R-:W-:Y:S01]  /*22f0*/  ISETP.NE.AND.EX P1, PT, R37, R36, PT, P1 ;  /* 0x000000242500720c */ /* 0x000fe20003f25310 */
[----:B------:R-:W-:Y:S01]  /*2300*/  IMAD.WIDE.U32 R28, R18, 0x7, RZ ;  /* 0x00000007121c7825 */ /* 0x000fe200078e00ff */
[----:B------:R-:W-:-:S03]  /*2310*/  ISETP.GT.U32.AND P0, PT, R40, R43, PT ;  /* 0x0000002b2800720c */ /* 0x000fc60003f04070 */
[----:B------:R-:W-:Y:S01]  /*2320*/  IMAD R47, R19, 0x7, RZ ;  /* 0x00000007132f7824 */ /* 0x000fe200078e02ff */
[----:B------:R-:W-:Y:S01]  /*2330*/  ISETP.GT.AND.EX P0, PT, R31, R42, PT, P0 ;  /* 0x0000002a1f00720c */ /* 0x000fe20003f04300 */
[----:B------:R-:W-:-:S06]  /*2340*/  IMAD.MOV.U32 R46, RZ, RZ, RZ ;  /* 0x000000ffff2e7224 */ /* 0x000fcc00078e00ff */
        /* <DEDUP_REMOVED lines=14> */
.L_x_31:
[----:B------:R-:W-:Y:S05]  /*2430*/  BSYNC.RECONVERGENT B2 ;  /* 0x0000000000027941 */ /* 0x000fea0003800200 */
.L_x_30:
[----:B------:R-:W-:Y:S01]  /*2440*/  SEL R27, R40, R43, P0 ;  /* 0x0000002b281b7207 */ /* 0x000fe20000000000 */
[----:B------:R-:W-:Y:S01]  /*2450*/  IMAD.IADD R43, R29, 0x1, R47 ;  /* 0x000000011d2b7824 */ /* 0x000fe200078e022f */
[----:B------:R-:W-:Y:S01]  /*2460*/  ISETP.NE.U32.AND P1, PT, R16, R28, PT ;  /* 0x0000001c1000720c */ /* 0x000fe20003f25070 */
[----:B------:R-:W-:Y:S01]  /*2470*/  BSSY.RECONVERGENT B2, `(.L_x_32) ;  /* 0x0000018000027945 */ /* 0x000fe20003800200 */
[----:B------:R-:W-:Y:S01]  /*2480*/  SEL R31, R31, R42, P0 ;  /* 0x0000002a1f1f7207 */ /* 0x000fe20000000000 */
[----:B------:R-:W-:Y:S01]  /*2490*/  IMAD.MOV.U32 R47, RZ, RZ, 0x40 ;  /* 0x00000040ff2f7424 */ /* 0x000fe200078e00ff */
[----:B------:R-:W-:Y:S02]  /*24a0*/  ISETP.NE.AND.EX P1, PT, R17, R43, PT, P1 ;  /* 0x0000002b1100720c */ /* 0x000fe40003f25310 */
[----:B------:R-:W-:Y:S02]  /*24b0*/  ISETP.GT.U32.AND P2, PT, R27, R44, PT ;  /* 0x0000002c1b00720c */ /* 0x000fe40003f44070 */
[----:B------:R-:W-:-:S02]  /*24c0*/  ISETP.NE.U32.AND P0, PT, R28, R45, PT ;  /* 0x0000002d1c00720c */ /* 0x000fc40003f05070 */
        /* <DEDUP_REMOVED lines=18> */
.L_x_33:
[----:B------:R-:W-:Y:S05]  /*25f0*/  BSYNC.RECONVERGENT B2 ;  /* 0x0000000000027941 */ /* 0x000fea0003800200 */
.L_x_32:
[----:B------:R-:W-:Y:S01]  /*2600*/  ISETP.NE.AND.EX P1, PT, R43, R38, PT, P0 ;  /* 0x000000262b00720c */ /* 0x000fe20003f25300 */
[----:B------:R-:W-:Y:S01]  /*2610*/  BSSY.RECONVERGENT B2, `(.L_x_34) ;  /* 0x0000013000027945 */ /* 0x000fe20003800200 */
[----:B------:R-:W-:Y:S01]  /*2620*/  ISETP.GT.U32.AND P2, PT, R26, R47, PT ;  /* 0x0000002f1a00720c */ /* 0x000fe20003f44070 */
[----:B------:R-:W-:Y:S02]  /*2630*/  IMAD.MOV.U32 R42, RZ, RZ, 0x40 ;  /* 0x00000040ff2a7424 */ /* 0x000fe400078e00ff */
[----:B------:R-:W-:Y:S01]  /*2640*/  IMAD.MOV.U32 R40, RZ, RZ, RZ ;  /* 0x000000ffff287224 */ /* 0x000fe200078e00ff */
[----:B------:R-:W-:-:S07]  /*2650*/  ISETP.GT.AND.EX P0, PT, R27, R44, PT, P2 ;  /* 0x0000002c1b00720c */ /* 0x000fce0003f04320 */
        /* <DEDUP_REMOVED lines=14> */
.L_x_35:
[----:B------:R-:W-:Y:S05]  /*2740*/  BSYNC.RECONVERGENT B2 ;  /* 0x0000000000027941 */ /* 0x000fea0003800200 */
.L_x_34:
[----:B------:R-:W-:Y:S01]  /*2750*/  SEL R49, R26, R47, P0 ;  /* 0x0000002f1a317207 */ /* 0x000fe20000000000 */
[----:B------:R-:W-:Y:S01]  /*2760*/  IMAD R47, R17, 0x7, RZ ;  /* 0x00000007112f7824 */ /* 0x000fe200078e02ff */
[----:B------:R-:W-:Y:S01]  /*2770*/  SEL R51, R27, R44, P0 ;  /* 0x0000002c1b337207 */ /* 0x000fe20000000000 */
[----:B------:R-:W-:Y:S01]  /*2780*/  IMAD.WIDE.U32 R26, R16, 0x7, RZ ;  /* 0x00000007101a7825 */ /* 0x000fe200078e00ff */
[----:B------:R-:W-:Y:S01]  /*2790*/  ISETP.GT.U32.AND P1, PT, R49, R42, PT ;  /* 0x0000002a3100720c */ /* 0x000fe20003f24070 */
[----:B------:R-:W-:Y:S01]  /*27a0*/  BSSY.RECONVERGENT B2, `(.L_x_36) ;  /* 0x000001e000027945 */ /* 0x000fe20003800200 */
[----:B------:R-:W-:Y:S01]  /*27b0*/  ISETP.NE.U32.AND P3, PT, R22, R28, PT ;  /* 0x0000001c1600720c */ /* 0x000fe20003f65070 */
[----:B------:R-:W-:Y:S01]  /*27c0*/  IMAD.IADD R47, R27, 0x1, R47 ;  /* 0x000000011b2f7824 */ /* 0x000fe200078e022f */
[----:B------:R-:W-:Y:S01]  /*27d0*/  ISETP.NE.U32.AND P2, PT, R26, R18, PT ;  /* 0x000000121a00720c */ /* 0x000fe20003f45070 */
[----:B------:R-:W-:Y:S01]  /*27e0*/  IMAD.WIDE.U32 R30, R16, -0x7, RZ ;  /* 0xfffffff9101e7825 */ /* 0x000fe200078e00ff */
[----:B------:R-:W-:-:S02]  /*27f0*/  ISETP.GT.AND.EX P1, PT, R51, R40, PT, P1 ;  /* 0x000000283300720c */ /* 0x000fc40003f24310 */
[-C--:B------:R-:W-:Y:S01]  /*2800*/  ISETP.NE.AND.EX P2, PT, R47, R19.reuse, PT, P2 ;  /* 0x000000132f00720c */ /* 0x080fe20003f45320 */
[----:B------:R-:W-:Y:S01]  /*2810*/  IMAD R45, R17, -0x7, RZ ;  /* 0xfffffff9112d7824 */ /* 0x000fe200078e02ff */
[----:B------:R-:W-:Y:S02]  /*2820*/  ISETP.NE.U32.AND P0, PT, R30, R18, PT ;  /* 0x000000121e00720c */ /* 0x000fe40003f05070 */
[----:B------:R-:W-:Y:S01]  /*2830*/  SEL R38, R49, R42, P1 ;  /* 0x0000002a31267207 */ /* 0x000fe20000800000 */
[----:B------:R-:W-:Y:S01]  /*2840*/  IMAD.MOV.U32 R49, RZ, RZ, RZ ;  /* 0x000000ffff317224 */ /* 0x000fe200078e00ff */
[----:B------:R-:W-:Y:S02]  /*2850*/  IADD3 R45, PT, PT, R31, -R16, R45 ;  /* 0x800000101f2d7210 */ /* 0x000fe40007ffe02d */
[----:B------:R-:W-:Y:S01]  /*2860*/  SEL R40, R51, R40, P1 ;  /* 0x0000002833287207 */ /* 0x000fe20000800000 */
[----:B------:R-:W-:Y:S01]  /*2870*/  IMAD.MOV.U32 R51, RZ, RZ, 0x40 ;  /* 0x00000040ff337424 */ /* 0x000fe200078e00ff */
[----:B------:R-:W-:-:S02]  /*2880*/  ISETP.NE.AND.EX P0, PT, R45, R19, PT, P0 ;  /* 0x000000132d00720c */ /* 0x000fc40003f05300 */
[----:B------:R-:W-:Y:S01]  /*2890*/  ISETP.NE.AND.EX P3, PT, R34, R43, PT, P3 ;  /* 0x0000002b2200720c */ /* 0x000fe20003f65330 */
[----:B------:R-:W-:-:S12]  /*28a0*/  @!P2 BRA `(.L_x_37) ;  /* 0x000000000034a947 */ /* 0x000fd80003800000 */
        /* <DEDUP_REMOVED lines=13> */
.L_x_37:
[----:B------:R-:W-:Y:S05]  /*2980*/  BSYNC.RECONVERGENT B2 ;  /* 0x0000000000027941 */ /* 0x000fea0003800200 */
.L_x_36:
[----:B------:R-:W-:Y:S01]  /*2990*/  BSSY.RECONVERGENT B2, `(.L_x_38) ;  /* 0x0000011000027945 */ /* 0x000fe20003800200 */
        /* <DEDUP_REMOVED lines=16> */
.L_x_39:
[----:B------:R-:W-:Y:S05]  /*2aa0*/  BSYNC.RECONVERGENT B2 ;  /* 0x0000000000027941 */ /* 0x000fea0003800200 */
.L_x_38:
        /* <DEDUP_REMOVED lines=17> */
.L_x_41:
[----:B------:R-:W-:Y:S05]  /*2bc0*/  BSYNC.RECONVERGENT B2 ;  /* 0x0000000000027941 */ /* 0x000fea0003800200 */
.L_x_40:
[----:B------:R-:W-:Y:S01]  /*2bd0*/  ISETP.GT.U32.AND P0, PT, R38, R51, PT ;  /* 0x000000332600720c */ /* 0x000fe20003f04070 */
[----:B------:R-:W0:Y:S01]  /*2be0*/  S2R R34, SR_LANEID ;  /* 0x0000000000227919 */ /* 0x000e220000000000 */
[----:B------:R-:W-:Y:S01]  /*2bf0*/  ISETP.NE.U32.AND P1, PT, R24, R28, PT ;  /* 0x0000001c1800720c */ /* 0x000fe20003f25070 */
[----:B------:R-:W-:Y:S01]  /*2c00*/  BSSY.RECONVERGENT B2, `(.L_x_42) ;  /* 0x000001c000027945 */ /* 0x000fe20003800200 */
[----:B------:R-:W-:Y:S01]  /*2c10*/  ISETP.GT.AND.EX P0, PT, R40, R49, PT, P0 ;  /* 0x000000312800720c */ /* 0x000fe20003f04300 */
[----:B------:R-:W-:Y:S01]  /*2c20*/  IMAD.MOV.U32 R22, RZ, RZ, RZ ;  /* 0x000000ffff167224 */ /* 0x000fe200078e00ff */
[----:B------:R-:W-:Y:S02]  /*2c30*/  ISETP.NE.AND.EX P1, PT, R32, R43, PT, P1 ;  /* 0x0000002b2000720c */ /* 0x000fe40003f25310 */
[----:B------:R-:W-:Y:S02]  /*2c40*/  SEL R51, R38, R51, P0 ;  /* 0x0000003326337207 */ /* 0x000fe40000000000 */
[----:B------:R-:W-:Y:S01]  /*2c50*/  SEL R23, R40, R49, P0 ;  /* 0x0000003128177207 */ /* 0x000fe20000000000 */
[----:B------:R-:W-:Y:S01]  /*2c60*/  IMAD.MOV.U32 R49, RZ, RZ, 0x40 ;  /* 0x00000040ff317424 */ /* 0x000fe200078e00ff */
[----:B------:R-:W-:-:S04]  /*2c70*/  ISETP.GT.U32.AND P0, PT, R51, R42, PT ;  /* 0x0000002a3300720c */ /* 0x000fc80003f04070 */
[----:B------:R-:W-:-:S04]  /*2c80*/  ISETP.GT.AND.EX P0, PT, R23, R44, PT, P0 ;  /* 0x0000002c1700720c */ /* 0x000fc80003f04300 */
[----:B------:R-:W-:Y:S02]  /*2c90*/  SEL R51, R51, R42, P0 ;  /* 0x0000002a33337207 */ /* 0x000fe40000000000 */
[----:B------:R-:W-:Y:S02]  /*2ca0*/  SEL R23, R23, R44, P0 ;  /* 0x0000002c17177207 */ /* 0x000fe40000000000 */
[----:B------:R-:W-:-:S04]  /*2cb0*/  ISETP.GT.U32.AND P0, PT, R51, R48, PT ;  /* 0x000000303300720c */ /* 0x000fc80003f04070 */
[----:B------:R-:W-:-:S04]  /*2cc0*/  ISETP.GT.AND.EX P0, PT, R23, R46, PT, P0 ;  /* 0x0000002e1700720c */ /* 0x000fc80003f04300 */
[----:B------:R-:W-:Y:S01]  /*2cd0*/  SEL R48, R51, R48, P0 ;  /* 0x0000003033307207 */ /* 0x000fe20000000000 */
[----:B0-----:R-:W-:Y:S08]  /*2ce0*/  @!P1 BRA `(.L_x_43) ;  /* 0x0000000000349947 */ /* 0x001ff00003800000 */
        /* <DEDUP_REMOVED lines=13> */
.L_x_43:
[----:B------:R-:W-:Y:S05]  /*2dc0*/  BSYNC.RECONVERGENT B2 ;  /* 0x0000000000027941 */ /* 0x000fea0003800200 */
.L_x_42:
[----:B------:R-:W-:Y:S01]  /*2dd0*/  ISETP.NE.U32.AND P1, PT, R26, R20, PT ;  /* 0x000000141a00720c */ /* 0x000fe20003f25070 */
[----:B------:R-:W-:Y:S01]  /*2de0*/  BSSY.RECONVERGENT B2, `(.L_x_44) ;  /* 0x0000018000027945 */ /* 0x000fe20003800200 */
[----:B------:R-:W-:Y:S02]  /*2df0*/  SEL R23, R23, R46, P0 ;  /* 0x0000002e17177207 */ /* 0x000fe40000000000 */
[----:B------:R-:W-:Y:S02]  /*2e00*/  ISETP.NE.AND.EX P1, PT, R47, R36, PT, P1 ;  /* 0x000000242f00720c */ /* 0x000fe40003f25310 */
        /* <DEDUP_REMOVED lines=21> */
.L_x_45:
[----:B------:R-:W-:Y:S05]  /*2f60*/  BSYNC.RECONVERGENT B2 ;  /* 0x0000000000027941 */ /* 0x000fea0003800200 */
.L_x_44:
[----:B------:R-:W-:Y:S01]  /*2f70*/  ISETP.NE.AND.EX P1, PT, R45, R36, PT, P0 ;  /* 0x000000242d00720c */ /* 0x000fe20003f25300 */
[----:B------:R-:W-:Y:S01]  /*2f80*/  BSSY.RECONVERGENT B2, `(.L_x_46) ;  /* 0x0000015000027945 */ /* 0x000fe20003800200 */
[----:B------:R-:W-:Y:S01]  /*2f90*/  ISETP.GT.U32.AND P2, PT, R48, R23, PT ;  /* 0x000000173000720c */ /* 0x000fe20003f44070 */
[----:B------:R-:W-:Y:S02]  /*2fa0*/  IMAD.MOV.U32 R24, RZ, RZ, 0x40 ;  /* 0x00000040ff187424 */ /* 0x000fe400078e00ff */
[----:B------:R-:W-:Y:S01]  /*2fb0*/  IMAD R25, R16, 0x5, RZ ;  /* 0x0000000510197824 */ /* 0x000fe200078e02ff */
        /* <DEDUP_REMOVED lines=17> */
.L_x_47:
[----:B------:R-:W-:Y:S05]  /*30d0*/  BSYNC.RECONVERGENT B2 ;  /* 0x0000000000027941 */ /* 0x000fea0003800200 */
.L_x_46:
[----:B------:R-:W-:Y:S01]  /*30e0*/  ISETP.NE.U32.AND P1, PT, R25, R28, PT ;  /* 0x0000001c1900720c */ /* 0x000fe20003f25070 */
[----:B------:R-:W-:Y:S01]  /*30f0*/  BSSY.RECONVERGENT B2, `(.L_x_48) ;  /* 0x0000017000027945 */ /* 0x000fe20003800200 */
[----:B------:R-:W-:Y:S01]  /*3100*/  SEL R32, R22, R49, P0 ;  /* 0x0000003116207207 */ /* 0x000fe20000000000 */
[----:B------:R-:W-:Y:S01]  /*3110*/  IMAD.MOV.U32 R21, RZ, RZ, 0x40 ;  /* 0x00000040ff157424 */ /* 0x000fe200078e00ff */
[----:B------:R-:W-:Y:S01]  /*3120*/  ISETP.NE.AND.EX P1, PT, R39, R43, PT, P1 ;  /* 0x0000002b2700720c */ /* 0x000fe20003f25310 */
[----:B------:R-:W-:Y:S01]  /*3130*/  IMAD R49, R16, -0x5, RZ ;  /* 0xfffffffb10317824 */ /* 0x000fe200078e02ff */
[----:B------:R-:W-:Y:S01]  /*3140*/  ISETP.GT.U32.AND P0, PT, R51, R24, PT ;  /* 0x000000183300720c */ /* 0x000fe20003f04070 */
[----:B------:R-:W-:-:S03]  /*3150*/  IMAD.MOV.U32 R20, RZ, RZ, RZ ;  /* 0x000000ffff147224 */ /* 0x000fc600078e00ff */
[----:B------:R-:W-:-:S04]  /*3160*/  ISETP.GT.AND.EX P0, PT, R32, R23, PT, P0 ;  /* 0x000000172000720c */ /* 0x000fc80003f04300 */
[----:B------:R-:W-:-:S03]  /*3170*/  SEL R24, R51, R24, P0 ;  /* 0x0000001833187207 */ /* 0x000fc60000000000 */
        /* <DEDUP_REMOVED lines=14> */
.L_x_49:
[----:B------:R-:W-:Y:S05]  /*3260*/  BSYNC.RECONVERGENT B2 ;  /* 0x0000000000027941 */ /* 0x000fea0003800200 */
.L_x_48:
[----:B------:R-:W-:Y:S01]  /*3270*/  ISETP.NE.U32.AND P1, PT, R49, R28, PT ;  /* 0x0000001c3100720c */ /* 0x000fe20003f25070 */
[----:B------:R-:W-:Y:S01]  /*3280*/  BSSY.RECONVERGENT B2, `(.L_x_50) ;  /* 0x0000017000027945 */ /* 0x000fe20003800200 */
[----:B------:R-:W-:Y:S01]  /*3290*/  SEL R25, R32, R23, P0 ;  /* 0x0000001720197207 */ /* 0x000fe20000000000 */
[----:B------:R-:W-:Y:S01]  /*32a0*/  IMAD.MOV.U32 R22, RZ, RZ, 0x40 ;  /* 0x00000040ff167424 */ /* 0x000fe200078e00ff */
[----:B------:R-:W-:Y:S01]  /*32b0*/  ISETP.NE.AND.EX P1, PT, R37, R43, PT, P1 ;  /* 0x0000002b2500720c */ /* 0x000fe20003f25310 */
[----:B------:R-:W-:Y:S01]  /*32c0*/  IMAD.MOV.U32 R23, RZ, RZ, RZ ;  /* 0x000000ffff177224 */ /* 0x000fe200078e00ff */
[----:B------:R-:W-:Y:S02]  /*32d0*/  ISETP.GT.U32.AND P0, PT, R24, R21, PT ;  /* 0x000000151800720c */ /* 0x000fe40003f04070 */
[----:B------:R-:W-:Y:S02]  /*32e0*/  LOP3.LUT R28, R28, R49, RZ, 0x3c, !PT ;  /* 0x000000311c1c7212 */ /* 0x000fe400078e3cff */
[----:B------:R-:W-:-:S04]  /*32f0*/  ISETP.GT.AND.EX P0, PT, R25, R20, PT, P0 ;  /* 0x000000141900720c */ /* 0x000fc80003f04300 */
[----:B------:R-:W-:Y:S01]  /*3300*/  SEL R29, R24, R21, P0 ;  /* 0x00000015181d7207 */ /* 0x000fe20000000000 */
[----:B------:R-:W-:Y:S02]  /*3310*/  IMAD R21, R18, 0x5, RZ ;  /* 0x0000000512157824 */ /* 0x000fe400078e02ff */
[----:B------:R-:W-:Y:S06]  /*3320*/  @!P1 BRA `(.L_x_51) ;  /* 0x0000000000309947 */ /* 0x000fec0003800000 */
        /* <DEDUP_REMOVED lines=12> */
.L_x_51:
[----:B------:R-:W-:Y:S05]  /*33f0*/  BSYNC.RECONVERGENT B2 ;  /* 0x0000000000027941 */ /* 0x000fea0003800200 */
.L_x_50:
[----:B------:R-:W-:Y:S01]  /*3400*/  ISETP.NE.U32.AND P1, PT, R26, R21, PT ;  /* 0x000000151a00720c */ /* 0x000fe20003f25070 */
[----:B------:R-:W-:Y:S01]  /*3410*/  BSSY.RECONVERGENT B2, `(.L_x_52) ;  /* 0x0000016000027945 */ /* 0x000fe20003800200 */
[----:B------:R-:W-:Y:S01]  /*3420*/  SEL R28, R25, R20, P0 ;  /* 0x00000014191c7207 */ /* 0x000fe20000000000 */
[----:B------:R-:W-:Y:S01]  /*3430*/  IMAD.MOV.U32 R20, RZ, RZ, 0x40 ;  /* 0x00000040ff147424 */ /* 0x000fe200078e00ff */
[----:B------:R-:W-:Y:S01]  /*3440*/  ISETP.NE.AND.EX P1, PT, R47, R41, PT, P1 ;  /* 0x000000292f00720c */ /* 0x000fe20003f25310 */
[----:B------:R-:W-:Y:S01]  /*3450*/  IMAD.MOV.U32 R24, RZ, RZ, RZ ;  /* 0x000000ffff187224 */ /* 0x000fe200078e00ff */
[----:B------:R-:W-:-:S04]  /*3460*/  ISETP.GT.U32.AND P0, PT, R29, R22, PT ;  /* 0x000000161d00720c */ /* 0x000fc80003f04070 */
        /* <DEDUP_REMOVED lines=16> */
.L_x_53:
[----:B------:R-:W-:Y:S05]  /*3570*/  BSYNC.RECONVERGENT B2 ;  /* 0x0000000000027941 */ /* 0x000fea0003800200 */
.L_x_52:
        /* <DEDUP_REMOVED lines=9> */
[----:B------:R-:W-:-:S03]  /*3610*/  SEL R29, R29, R20, P0 ;  /* 0x000000141d1d7207 */ /* 0x000fc60000000000 */
        /* <DEDUP_REMOVED lines=13> */
.L_x_55:
[----:B------:R-:W-:Y:S05]  /*36f0*/  BSYNC.RECONVERGENT B2 ;  /* 0x0000000000027941 */ /* 0x000fea0003800200 */
.L_x_54:
[----:B------:R-:W-:Y:S01]  /*3700*/  SEL R24, R25, R24, P0 ;  /* 0x0000001819187207 */ /* 0x000fe20000000000 */
[----:B------:R-:W0:Y:S01]  /*3710*/  LDC.64 R20, c[0x0][0x398] ;  /* 0x0000e600ff147b82 */ /* 0x000e220000000a00 */
[----:B------:R-:W-:Y:S01]  /*3720*/  ISETP.GT.U32.AND P0, PT, R29, R22, PT ;  /* 0x000000161d00720c */ /* 0x000fe20003f04070 */
[----:B------:R-:W-:Y:S03]  /*3730*/  BSSY.RECONVERGENT B2, `(.L_x_56) ;  /* 0x000001b000027945 */ /* 0x000fe60003800200 */
[----:B------:R-:W-:-:S04]  /*3740*/  ISETP.GT.AND.EX P0, PT, R24, R23, PT, P0 ;  /* 0x000000171800720c */ /* 0x000fc80003f04300 */
[----:B------:R-:W-:Y:S02]  /*3750*/  SEL R22, R29, R22, P0 ;  /* 0x000000161d167207 */ /* 0x000fe40000000000 */
[----:B------:R-:W-:Y:S02]  /*3760*/  SEL R23, R24, R23, P0 ;  /* 0x0000001718177207 */ /* 0x000fe40000000000 */
[----:B------:R-:W-:-:S04]  /*3770*/  ISETP.GE.U32.AND P0, PT, R22, 0x32, PT ;  /* 0x000000321600780c */ /* 0x000fc80003f06070 */
[----:B------:R-:W-:-:S13]  /*3780*/  ISETP.GE.AND.EX P0, PT, R23, RZ, PT, P0 ;  /* 0x000000ff1700720c */ /* 0x000fda0003f06300 */
[----:B------:R-:W-:Y:S05]  /*3790*/  @!P0 BRA `(.L_x_57) ;  /* 0x0000000000508947 */ /* 0x000fea0003800000 */
[----:B------:R-:W1:Y:S01]  /*37a0*/  S2R R15, SR_LANEID ;  /* 0x00000000000f7919 */ /* 0x000e620000000000 */
[----:B------:R-:W-:Y:S01]  /*37b0*/  VOTEU.ANY UR6, UPT, PT ;  /* 0x0000000000067886 */ /* 0x000fe200038e0100 */
[----:B------:R-:W2:Y:S01]  /*37c0*/  LDC.64 R26, c[0x0][0x390] ;  /* 0x0000e400ff1a7b82 */ /* 0x000ea20000000a00 */
[----:B------:R-:W1:Y:S07]  /*37d0*/  FLO.U32 R28, UR6 ;  /* 0x00000006001c7d00 */ /* 0x000e6e00080e0000 */
[----:B------:R-:W3:Y:S01]  /*37e0*/  LDC.64 R24, c[0x0][0x388] ;  /* 0x0000e200ff187b82 */ /* 0x000ee20000000a00 */
[----:B------:R-:W2:Y:S01]  /*37f0*/  POPC R31, UR6 ;  /* 0x00000006001f7d09 */ /* 0x000ea20008000000 */
[----:B-1----:R-:W-:-:S13]  /*3800*/  ISETP.EQ.U32.AND P0, PT, R28, R15, PT ;  /* 0x0000000f1c00720c */ /* 0x002fda0003f02070 */
[----:B--2---:R-:W2:Y:S01]  /*3810*/  @P0 ATOMG.E.ADD.STRONG.GPU PT, R27, desc[UR4][R26.64], R31 ;  /* 0x8000001f1a1b09a8 */ /* 0x004ea200081ef104 */
[----:B------:R-:W-:Y:S01]  /*3820*/  LOP3.LUT R14, R14, 0xf3bcc909, RZ, 0x3c, !PT ;  /* 0xf3bcc9090e0e7812 */ /* 0x000fe200078e3cff */
[----:B------:R-:W1:Y:S02]  /*3830*/  S2R R15, SR_LTMASK ;  /* 0x00000000000f7919 */ /* 0x000e640000003900 */
[----:B-1----:R-:W-:Y:S02]  /*3840*/  LOP3.LUT R30, R15, UR6, RZ, 0xc0, !PT ;  /* 0x000000060f1e7c12 */ /* 0x002fe4000f8ec0ff */
[----:B------:R-:W-:-:S04]  /*3850*/  LOP3.LUT R15, R33, 0x6a09e667, RZ, 0x3c, !PT ;  /* 0x6a09e667210f7812 */ /* 0x000fc800078e3cff */
[----:B------:R-:W1:Y:S01]  /*3860*/  POPC R30, R30 ;  /* 0x0000001e001e7309 */ /* 0x000e620000000000 */
[----:B--2---:R-:W1:Y:S02]  /*3870*/  SHFL.IDX PT, R29, R27, R28, 0x1f ;  /* 0x00001f1c1b1d7589 */ /* 0x004e6400000e0000 */
[----:B-1----:R-:W-:-:S04]  /*3880*/  IMAD.IADD R29, R29, 0x1, R30 ;  /* 0x000000011d1d7824 */ /* 0x002fc800078e021e */
[----:B---3--:R-:W-:-:S05]  /*3890*/  IMAD.WIDE R24, R29, 0x20, R24 ;  /* 0x000000201d187825 */ /* 0x008fca00078e0218 */
[----:B------:R1:W-:Y:S04]  /*38a0*/  STG.E.64 desc[UR4][R24.64], R22 ;  /* 0x0000001618007986 */ /* 0x0003e8000c101b04 */
[----:B------:R1:W-:Y:S04]  /*38b0*/  STG.E.64 desc[UR4][R24.64+0x8], R14 ;  /* 0x0000080e18007986 */ /* 0x0003e8000c101b04 */
[----:B------:R1:W-:Y:S04]  /*38c0*/  STG.E.64 desc[UR4][R24.64+0x10], R16 ;  /* 0x0000101018007986 */ /* 0x0003e8000c101b04 */
[----:B------:R1:W-:Y:S02]  /*38d0*/  STG.E.64 desc[UR4][R24.64+0x18], R18 ;  /* 0x0000181218007986 */ /* 0x0003e4000c101b04 */
.L_x_57:
[----:B------:R-:W-:Y:S05]  /*38e0*/  BSYNC.RECONVERGENT B2 ;  /* 0x0000000000027941 */ /* 0x000fea0003800200 */
.L_x_56:
[----:B------:R-:W-:Y:S02]  /*38f0*/  VOTEU.ANY UR6, UPT, PT ;  /* 0x0000000000067886 */ /* 0x000fe400038e0100 */
[----:B------:R-:W-:Y:S02]  /*3900*/  UFLO.U32 UR7, UR6 ;  /* 0x00000006000772bd */ /* 0x000fe400080e0000 */
[----:B-1----:R-:W0:Y:S04]  /*3910*/  POPC R15, UR6 ;  /* 0x00000006000f7d09 */ /* 0x002e280008000000 */
[----:B------:R-:W-:-:S13]  /*3920*/  ISETP.EQ.U32.AND P0, PT, R34, UR7, PT ;  /* 0x0000000722007c0c */ /* 0x000fda000bf02070 */
[----:B0-----:R0:W-:Y:S02]  /*3930*/  @P0 REDG.E.ADD.STRONG.GPU desc[UR4][R20.64], R15 ;  /* 0x0000000f1400098e */ /* 0x0011e4000c12e104 */
.L_x_3:
[----:B------:R-:W-:Y:S05]  /*3940*/  BSYNC.RECONVERGENT B1 ;  /* 0x0000000000017941 */ /* 0x000fea0003800200 */
.L_x_0:
[----:B------:R-:W-:Y:S05]  /*3950*/  WARPSYNC.ALL ;  /* 0x0000000000007948 */ /* 0x000fea0003800000 */
[----:B------:R-:W-:Y:S01]  /*3960*/  LOP3.LUT R18, R6, R35, RZ, 0x3c, !PT ;  /* 0x0000002306127212 */ /* 0x000fe200078e3cff */
[----:B------:R-:W-:Y:S01]  /*3970*/  BSSY.RECONVERGENT B2, `(.L_x_58) ;  /* 0x0000319000027945 */ /* 0x000fe20003800200 */
[----:B0-----:R-:W-:-:S03]  /*3980*/  SHF.L.W.U32.HI R15, R35, 0x11, R13 ;  /* 0x00000011230f7819 */ /* 0x001fc60000010e0d */
[----:B------:R-:W-:Y:S01]  /*3990*/  BSSY.RELIABLE B1, `(.L_x_59) ;  /* 0x000005a000017945 */ /* 0x000fe20003800100 */
[----:B------:R-:W-:Y:S01]  /*39a0*/  LOP3.LUT R21, R2, R13, RZ, 0x3c, !PT ;  /* 0x0000000d02157212 */ /* 0x000fe200078e3cff */
[C---:B------:R-:W-:Y:S01]  /*39b0*/  IMAD.SHL.U32 R16, R18.reuse, 0x200000, RZ ;  /* 0x0020000012107824 */ /* 0x040fe200078e00ff */
[----:B------:R-:W-:Y:S02]  /*39c0*/  SHF.L.W.U32.HI R14, R13, 0x11, R35 ;  /* 0x000000110d0e7819 */ /* 0x000fe40000010e23 */
[----:B------:R-:W-:Y:S02]  /*39d0*/  SHF.L.U64.HI R17, R18, 0x15, R21 ;  /* 0x0000001512117819 */ /* 0x000fe40000010215 */
[----:B------:R-:W-:Y:S02]  /*39e0*/  LOP3.LUT R15, R15, R16, RZ, 0x3c, !PT ;  /* 0x000000100f0f7212 */ /* 0x000fe400078e3cff */
[----:B------:R-:W-:Y:S02]  /*39f0*/  SHF.L.W.U32.HI R19, R21, 0x1c, R18 ;  /* 0x0000001c15137819 */ /* 0x000fe40000010e12 */
[----:B------:R-:W-:-:S02]  /*3a00*/  LOP3.LUT R26, R15, R6, R35, 0x96, !PT ;  /* 0x000000060f1a7212 */ /* 0x000fc400078e9623 */
[----:B------:R-:W-:Y:S02]  /*3a10*/  LOP3.LUT R14, R14, R17, RZ, 0x3c, !PT ;  /* 0x000000110e0e7212 */ /* 0x000fe400078e3cff */
[----:B------:R-:W-:Y:S02]  /*3a20*/  LOP3.LUT R20, R26, R19, RZ, 0x3c, !PT ;  /* 0x000000131a147212 */ /* 0x000fe400078e3cff */
[----:B------:R-:W-:Y:S02]  /*3a30*/  SHF.L.W.U32.HI R18, R18, 0x1c, R21 ;  /* 0x0000001c12127819 */ /* 0x000fe40000010e15 */
[----:B------:R-:W-:Y:S01]  /*3a40*/  LOP3.LUT R27, R14, R2, R13, 0x96, !PT ;  /* 0x000000020e1b7212 */ /* 0x000fe200078e960d */
[----:B------:R-:W-:-:S03]  /*3a50*/  IMAD.SHL.U32 R16, R20, 0x200000, RZ ;  /* 0x0020000014107824 */ /* 0x000fc600078e00ff */
[C---:B------:R-:W-:Y:S02]  /*3a60*/  LOP3.LUT R21, R27.reuse, R18, RZ, 0x3c, !PT ;  /* 0x000000121b157212 */ /* 0x040fe400078e3cff */
[----:B------:R-:W-:Y:S02]  /*3a70*/  SHF.L.W.U32.HI R15, R26, 0x11, R27 ;  /* 0x000000111a0f7819 */ /* 0x000fe40000010e1b */
[----:B------:R-:W-:Y:S02]  /*3a80*/  SHF.L.W.U32.HI R14, R27, 0x11, R26 ;  /* 0x000000111b0e7819 */ /* 0x000fe40000010e1a */
[----:B------:R-:W-:Y:S02]  /*3a90*/  SHF.L.U64.HI R17, R20, 0x15, R21 ;  /* 0x0000001514117819 */ /* 0x000fe40000010215 */
[----:B------:R-:W-:Y:S02]  /*3aa0*/  LOP3.LUT R16, R15, R16, RZ, 0x3c, !PT ;  /* 0x000000100f107212 */ /* 0x000fe400078e3cff */
[----:B------:R-:W-:-:S02]  /*3ab0*/  LOP3.LUT R15, R14, R17, RZ, 0x3c, !PT ;  /* 0x000000110e0f7212 */ /* 0x000fc400078e3cff */
[----:B------:R-:W-:Y:S02]  /*3ac0*/  SHF.L.W.U32.HI R17, R21, 0x1c, R20 ;  /* 0x0000001c15117819 */ /* 0x000fe40000010e14 */
[----:B------:R-:W-:Y:S02]  /*3ad0*/  LOP3.LUT R14, R16, R26, R19, 0x96, !PT ;  /* 0x0000001a100e7212 */ /* 0x000fe400078e9613 */
[----:B------:R-:W-:Y:S02]  /*3ae0*/  LOP3.LUT R15, R15, R27, R18, 0x96, !PT ;  /* 0x0000001b0f0f7212 */ /* 0x000fe400078e9612 */
[----:B------:R-:W-:Y:S02]  /*3af0*/  LOP3.LUT R24, R14, R17, RZ, 0x3c, !PT ;  /* 0x000000110e187212 */ /* 0x000fe400078e3cff */
[----:B------:R-:W-:Y:S02]  /*3b00*/  SHF.L.W.U32.HI R16, R20, 0x1c, R21 ;  /* 0x0000001c14107819 */ /* 0x000fe40000010e15 */
[----:B------:R-:W-:Y:S01]  /*3b10*/  SHF.L.W.U32.HI R21, R14, 0x11, R15 ;  /* 0x000000110e157819 */ /* 0x000fe20000010e0f */
[----:B------:R-:W-:Y:S01]  /*3b20*/  IMAD.SHL.U32 R22, R24, 0x200000, RZ ;  /* 0x0020000018167824 */ /* 0x000fe200078e00ff */
[----:B------:R-:W-:-:S02]  /*3b30*/  LOP3.LUT R25, R15, R16, RZ, 0x3c, !PT ;  /* 0x000000100f197212 */ /* 0x000fc400078e3cff */
[----:B------:R-:W-:Y:S02]  /*3b40*/  SHF.L.W.U32.HI R20, R15, 0x11, R14 ;  /* 0x000000110f147819 */ /* 0x000fe40000010e0e */
[----:B------:R-:W-:Y:S02]  /*3b50*/  SHF.L.U64.HI R23, R24, 0x15, R25 ;  /* 0x0000001518177819 */ /* 0x000fe40000010219 */
[----:B------:R-:W-:Y:S02]  /*3b60*/  LOP3.LUT R22, R21, R22, RZ, 0x3c, !PT ;  /* 0x0000001615167212 */ /* 0x000fe400078e3cff */
[----:B------:R-:W-:Y:S02]  /*3b70*/  SHF.L.W.U32.HI R21, R25, 0x1c, R24 ;  /* 0x0000001c19157819 */ /* 0x000fe40000010e18 */
[----:B------:R-:W-:Y:S02]  /*3b80*/  LOP3.LUT R23, R20, R23, RZ, 0x3c, !PT ;  /* 0x0000001714177212 */ /* 0x000fe400078e3cff */
[----:B------:R-:W-:-:S02]  /*3b90*/  LOP3.LUT R22, R22, R14, R17, 0x96, !PT ;  /* 0x0000000e16167212 */ /* 0x000fc400078e9611 */
[----:B------:R-:W-:Y:S02]  /*3ba0*/  SHF.L.W.U32.HI R20, R24, 0x1c, R25 ;  /* 0x0000001c18147819 */ /* 0x000fe40000010e19 */
[----:B------:R-:W-:Y:S02]  /*3bb0*/  LOP3.LUT R23, R23, R15, R16, 0x96, !PT ;  /* 0x0000000f17177212 */ /* 0x000fe400078e9610 */
[----:B------:R-:W-:Y:S02]  /*3bc0*/  IADD3 R21, P1, PT, R21, R22, RZ ;  /* 0x0000001615157210 */ /* 0x000fe40007f3e0ff */
[----:B------:R-:W-:-:S03]  /*3bd0*/  IADD3 R24, P0, PT, R19, R26, RZ ;  /* 0x0000001a13187210 */ /* 0x000fc60007f1e0ff */
[----:B------:R-:W-:Y:S02]  /*3be0*/  IMAD.X R20, R20, 0x1, R23, P1 ;  /* 0x0000000114147824 */ /* 0x000fe400008e0617 */
[----:B------:R-:W-:-:S03]  /*3bf0*/  IMAD.X R25, R18, 0x1, R27, P0 ;  /* 0x0000000112197824 */ /* 0x000fc600000e061b */
[----:B------:R-:W-:Y:S02]  /*3c00*/  SHF.L.W.U32.HI R18, R20, 0x11, R21 ;  /* 0x0000001114127819 */ /* 0x000fe40000010e15 */
[----:B------:R-:W-:Y:S02]  /*3c10*/  SHF.L.W.U32.HI R20, R21, 0x11, R20 ;  /* 0x0000001115147819 */ /* 0x000fe40000010e14 */
[----:B------:R-:W-:Y:S02]  /*3c20*/  IADD3 RZ, P1, PT, R18, R22, RZ ;  /* 0x0000001612ff7210 */ /* 0x000fe40007f3e0ff */
[----:B------:R-:W-:Y:S02]  /*3c30*/  SHF.L.W.U32.HI R19, R25, 0x11, R24 ;  /* 0x0000001119137819 */ /* 0x000fe40000010e18 */
[----:B------:R-:W-:Y:S01]  /*3c40*/  SHF.L.W.U32.HI R18, R24, 0x11, R25 ;  /* 0x0000001118127819 */ /* 0x000fe20000010e19 */
[----:B------:R-:W-:Y:S01]  /*3c50*/  IMAD.X R24, R20, 0x1, R23, P1 ;  /* 0x0000000114187824 */ /* 0x000fe200008e0617 */
[----:B------:R-:W-:-:S04]  /*3c60*/  IADD3 RZ, P0, PT, R19, R26, RZ ;  /* 0x0000001a13ff7210 */ /* 0x000fc80007f1e0ff */
[----:B------:R-:W-:Y:S01]  /*3c70*/  LOP3.LUT R19, R24, 0x1, RZ, 0xfc, !PT ;  /* 0x0000000118137812 */ /* 0x000fe200078efcff */
[----:B------:R-:W-:-:S04]  /*3c80*/  IMAD.X R26, R18, 0x1, R27, P0 ;  /* 0x00000001121a7824 */ /* 0x000fc800000e061b */
[----:B------:R-:W-:Y:S01]  /*3c90*/  IMAD.MOV R31, RZ, RZ, -R19 ;  /* 0x000000ffff1f7224 */ /* 0x000fe200078e0a13 */
[----:B------:R-:W-:-:S04]  /*3ca0*/  LOP3.LUT R18, R26, 0x1, RZ, 0xfc, !PT ;  /* 0x000000011a127812 */ /* 0x000fc800078efcff */
[C---:B------:R-:W-:Y:S01]  /*3cb0*/  ISETP.NE.AND P0, PT, R18.reuse, R31, PT ;  /* 0x0000001f1200720c */ /* 0x040fe20003f05270 */
[----:B------:R-:W-:-:S03]  /*3cc0*/  IMAD R20, R18, 0x3, RZ ;  /* 0x0000000312147824 */ /* 0x000fc600078e02ff */
[----:B------:R-:W-:-:S04]  /*3cd0*/  ISETP.EQ.OR P0, PT, R18, R19, !P0 ;  /* 0x000000131200720c */ /* 0x000fc80004702670 */
[----:B------:R-:W-:-:S13]  /*3ce0*/  ISETP.EQ.OR P0, PT, R20, R19, P0 ;  /* 0x000000131400720c */ /* 0x000fda0000702670 */
[----:B------:R-:W-:Y:S05]  /*3cf0*/  @P0 BRA `(.L_x_60) ;  /* 0x00000000008c0947 */ /* 0x000fea0003800000 */
        /* <DEDUP_REMOVED lines=35> */
.L_x_60:
[----:B------:R-:W-:Y:S05]  /*3f30*/  BSYNC.RELIABLE B1 ;  /* 0x0000000000017941 */ /* 0x000fea0003800100 */
.L_x_59:
[----:B------:R-:W-:Y:S01]  /*3f40*/  IADD3 R18, P0, PT, R6, R35, RZ ;  /* 0x0000002306127210 */ /* 0x000fe20007f1e0ff */
[----:B------:R-:W-:Y:S01]  /*3f50*/  BSSY.RECONVERGENT B3, `(.L_x_62) ;  /* 0x000002e000037945 */ /* 0x000fe20003800200 */
[----:B------:R-:W-:Y:S01]  /*3f60*/  IADD3 R20, P1, PT, R17, R14, RZ ;  /* 0x0000000e11147210 */ /* 0x000fe20007f3e0ff */
[----:B------:R-:W-:Y:S02]  /*3f70*/  IMAD.MOV.U32 R23, RZ, RZ, 0x40 ;  /* 0x00000040ff177424 */ /* 0x000fe400078e00ff */
[----:B------:R-:W-:Y:S02]  /*3f80*/  IMAD.X R21, R2, 0x1, R13, P0 ;  /* 0x0000000102157824 */ /* 0x000fe400000e060d */
[----:B------:R-:W-:Y:S02]  /*3f90*/  IMAD.X R19, R16, 0x1, R15, P1 ;  /* 0x0000000110137824 */ /* 0x000fe400008e060f */
[----:B------:R-:W-:Y:S01]  /*3fa0*/  IMAD.MOV.U32 R22, RZ, RZ, RZ ;  /* 0x000000ffff167224 */ /* 0x000fe200078e00ff */
[----:B------:R-:W-:-:S02]  /*3fb0*/  SHF.L.W.U32.HI R16, R21, 0x11, R18 ;  /* 0x0000001115107819 */ /* 0x000fc40000010e12 */
[----:B------:R-:W-:Y:S02]  /*3fc0*/  SHF.L.W.U32.HI R17, R19, 0x11, R20 ;  /* 0x0000001113117819 */ /* 0x000fe40000010e14 */
[----:B------:R-:W-:Y:S02]  /*3fd0*/  IADD3 RZ, P0, PT, R16, R35, RZ ;  /* 0x0000002310ff7210 */ /* 0x000fe40007f1e0ff */
[----:B------:R-:W-:Y:S02]  /*3fe0*/  IADD3 RZ, P1, PT, R17, R14, RZ ;  /* 0x0000000e11ff7210 */ /* 0x000fe40007f3e0ff */
[----:B------:R-:W-:Y:S02]  /*3ff0*/  IADD3 R16, P3, PT, RZ, R26, RZ ;  /* 0x0000001aff107210 */ /* 0x000fe40007f7e0ff */
[----:B------:R-:W-:Y:S02]  /*4000*/  IADD3 R14, P2, PT, RZ, R24, RZ ;  /* 0x00000018ff0e7210 */ /* 0x000fe40007f5e0ff */
[----:B------:R-:W-:-:S02]  /*4010*/  SHF.L.W.U32.HI R20, R20, 0x11, R19 ;  /* 0x0000001114147819 */ /* 0x000fc40000010e13 */
[----:B------:R-:W-:Y:S02]  /*4020*/  SHF.R.S32.HI R19, RZ, 0x1f, R24 ;  /* 0x0000001fff137819 */ /* 0x000fe40000011418 */
[----:B------:R-:W-:Y:S01]  /*4030*/  SHF.L.W.U32.HI R18, R18, 0x11, R21 ;  /* 0x0000001112127819 */ /* 0x000fe20000010e15 */
[----:B------:R-:W-:Y:S01]  /*4040*/  IMAD.MOV.U32 R21, RZ, RZ, RZ ;  /* 0x000000ffff157224 */ /* 0x000fe200078e00ff */
[----:B------:R-:W-:Y:S02]  /*4050*/  SHF.R.S32.HI R17, RZ, 0x1f, R26 ;  /* 0x0000001fff117819 */ /* 0x000fe4000001141a */
[----:B------:R-:W-:Y:S02]  /*4060*/  LOP3.LUT R16, R16, 0x1, RZ, 0xfc, !PT ;  /* 0x0000000110107812 */ /* 0x000fe400078efcff */
[----:B------:R-:W-:Y:S02]  /*4070*/  LOP3.LUT R14, R14, 0x1, RZ, 0xfc, !PT ;  /* 0x000000010e0e7812 */ /* 0x000fe400078efcff */
[----:B------:R-:W-:Y:S01]  /*4080*/  IADD3.X R15, PT, PT, R19, R20, R15, P2, P1 ;  /* 0x00000014130f7210 */ /* 0x000fe200017e240f */
[----:B------:R-:W-:Y:S01]  /*4090*/  IMAD.MOV.U32 R20, RZ, RZ, 0x40 ;  /* 0x00000040ff147424 */ /* 0x000fe200078e00ff */
[----:B------:R-:W-:Y:S01]  /*40a0*/  IADD3.X R17, PT, PT, R17, R18, R13, P3, P0 ;  /* 0x0000001211117210 */ /* 0x000fe20001fe040d */
[----:B------:R-:W-:Y:S01]  /*40b0*/  IMAD.WIDE.U32 R30, R14, 0x3, RZ ;  /* 0x000000030e1e7825 */ /* 0x000fe200078e00ff */
[----:B------:R-:W-:-:S02]  /*40c0*/  ISETP.NE.U32.AND P2, PT, R16, R14, PT ;  /* 0x0000000e1000720c */ /* 0x000fc40003f45070 */
[----:B------:R-:W-:Y:S01]  /*40d0*/  IADD3 R33, P0, PT, RZ, -R16, RZ ;  /* 0x80000010ff217210 */ /* 0x000fe20007f1e0ff */
[----:B------:R-:W-:Y:S01]  /*40e0*/  IMAD R13, R15, 0x3, RZ ;  /* 0x000000030f0d7824 */ /* 0x000fe200078e02ff */
[----:B------:R-:W-:Y:S02]  /*40f0*/  ISETP.NE.AND.EX P2, PT, R17, R15, PT, P2 ;  /* 0x0000000f1100720c */ /* 0x000fe40003f45320 */
        /* <DEDUP_REMOVED lines=19> */
.L_x_63:
[----:B------:R-:W-:Y:S05]  /*4230*/  BSYNC.RECONVERGENT B3 ;  /* 0x0000000000037941 */ /* 0x000fea0003800200 */
.L_x_62:
        /* <DEDUP_REMOVED lines=15> */
.L_x_65:
[----:B------:R-:W-:Y:S05]  /*4330*/  BSYNC.RECONVERGENT B3 ;  /* 0x0000000000037941 */ /* 0x000fea0003800200 */
.L_x_64:
[----:B------:R-:W-:Y:S01]  /*4340*/  ISETP.NE.AND.EX P0, PT, R17, R36, PT, P0 ;  /* 0x000000241100720c */ /* 0x000fe20003f05300 */
[----:B------:R-:W-:Y:S01]  /*4350*/  BSSY.RECONVERGENT B3, `(.L_x_66) ;  /* 0x0000016000037945 */ /* 0x000fe20003800200 */
[----:B------:R-:W-:Y:S01]  /*4360*/  ISETP.GT.U32.AND P1, PT, R23, R20, PT ;  /* 0x000000141700720c */ /* 0x000fe20003f24070 */
[----:B------:R-:W-:Y:S02]  /*4370*/  IMAD.MOV.U32 R13, RZ, RZ, 0x40 ;  /* 0x00000040ff0d7424 */ /* 0x000fe400078e00ff */
[----:B------:R-:W-:Y:S01]  /*4380*/  IMAD.MOV.U32 R18, RZ, RZ, RZ ;  /* 0x000000ffff127224 */ /* 0x000fe200078e00ff */
[----:B------:R-:W-:-:S04]  /*4390*/  ISETP.GT.AND.EX P1, PT, R22, R21, PT, P1 ;  /* 0x000000151600720c */ /* 0x000fc80003f24310 */
[----:B------:R-:W-:Y:S02]  /*43a0*/  SEL R24, R23, R20, P1 ;  /* 0x0000001417187207 */ /* 0x000fe40000800000 */
[----:B------:R-:W-:Y:S01]  /*43b0*/  SEL R21, R22, R21, P1 ;  /* 0x0000001516157207 */ /* 0x000fe20000800000 */
[----:B------:R-:W-:Y:S01]  /*43c0*/  IMAD.WIDE.U32 R22, R16, 0x3, RZ ;  /* 0x0000000310167825 */ /* 0x000fe200078e00ff */
        /* <DEDUP_REMOVED lines=14> */
.L_x_67:
[----:B------:R-:W-:Y:S05]  /*44b0*/  BSYNC.RECONVERGENT B3 ;  /* 0x0000000000037941 */ /* 0x000fea0003800200 */
.L_x_66:
[----:B------:R-:W-:Y:S01]  /*44c0*/  ISETP.NE.U32.AND P1, PT, R30, R33, PT ;  /* 0x000000211e00720c */ /* 0x000fe20003f25070 */
[----:B------:R-:W-:Y:S01]  /*44d0*/  BSSY.RECONVERGENT B3, `(.L_x_68) ;  /* 0x0000019000037945 */ /* 0x000fe20003800200 */
[----:B------:R-:W-:Y:S01]  /*44e0*/  ISETP.GT.U32.AND P2, PT, R24, R13, PT ;  /* 0x0000000d1800720c */ /* 0x000fe20003f44070 */
[----:B------:R-:W-:Y:S01]  /*44f0*/  IMAD R39, R17, 0x3, RZ ;  /* 0x0000000311277824 */ /* 0x000fe200078e02ff */
[----:B------:R-:W-:Y:S02]  /*4500*/  ISETP.NE.AND.EX P1, PT, R36, R41, PT, P1 ;  /* 0x000000292400720c */ /* 0x000fe40003f25310 */
[C---:B------:R-:W-:Y:S02]  /*4510*/  ISETP.GT.AND.EX P2, PT, R21.reuse, R18, PT, P2 ;  /* 0x000000121500720c */ /* 0x040fe40003f44320 */
        /* <DEDUP_REMOVED lines=20> */
.L_x_69:
[----:B------:R-:W-:Y:S05]  /*4660*/  BSYNC.RECONVERGENT B3 ;  /* 0x0000000000037941 */ /* 0x000fea0003800200 */
.L_x_68:
[----:B------:R-:W-:Y:S01]  /*4670*/  IMAD.IADD R39, R23, 0x1, R39 ;  /* 0x0000000117277824 */ /* 0x000fe200078e0227 */
[----:B------:R-:W-:Y:S01]  /*4680*/  ISETP.GT.U32.AND P2, PT, R26, R13, PT ;  /* 0x0000000d1a00720c */ /* 0x000fe20003f44070 */
[----:B------:R-:W-:Y:S01]  /*4690*/  IMAD R25, R17, -0x3, RZ ;  /* 0xfffffffd11197824 */ /* 0x000fe200078e02ff */
[----:B------:R-:W-:Y:S01]  /*46a0*/  BSSY.RECONVERGENT B3, `(.L_x_70) ;  /* 0x0000018000037945 */ /* 0x000fe20003800200 */
[----:B------:R-:W-:Y:S01]  /*46b0*/  IMAD.MOV.U32 R24, RZ, RZ, RZ ;  /* 0x000000ffff187224 */ /* 0x000fe200078e00ff */
[----:B------:R-:W-:Y:S02]  /*46c0*/  ISETP.NE.AND.EX P1, PT, R39, R15, PT, P0 ;  /* 0x0000000f2700720c */ /* 0x000fe40003f25300 */
[C---:B------:R-:W-:Y:S02]  /*46d0*/  ISETP.GT.AND.EX P2, PT, R27.reuse, R18, PT, P2 ;  /* 0x000000121b00720c */ /* 0x040fe40003f44320 */
[----:B------:R-:W-:Y:S02]  /*46e0*/  ISETP.NE.U32.AND P0, PT, R20, R14, PT ;  /* 0x0000000e1400720c */ /* 0x000fe40003f05070 */
[----:B------:R-:W-:Y:S01]  /*46f0*/  SEL R28, R26, R13, P2 ;  /* 0x0000000d1a1c7207 */ /* 0x000fe20001000000 */
[----:B------:R-:W-:Y:S01]  /*4700*/  IMAD.MOV.U32 R13, RZ, RZ, 0x40 ;  /* 0x00000040ff0d7424 */ /* 0x000fe200078e00ff */
[----:B------:R-:W-:Y:S01]  /*4710*/  SEL R27, R27, R18, P2 ;  /* 0x000000121b1b7207 */ /* 0x000fe20001000000 */
[----:B------:R-:W-:Y:S01]  /*4720*/  IMAD.WIDE.U32 R18, R14, 0x5, RZ ;  /* 0x000000050e127825 */ /* 0x000fe200078e00ff */
        /* <DEDUP_REMOVED lines=15> */
.L_x_71:
[----:B------:R-:W-:Y:S05]  /*4820*/  BSYNC.RECONVERGENT B3 ;  /* 0x0000000000037941 */ /* 0x000fea0003800200 */
.L_x_70:
        /* <DEDUP_REMOVED lines=25> */
.L_x_73:
[----:B------:R-:W-:Y:S05]  /*49c0*/  BSYNC.RECONVERGENT B3 ;  /* 0x0000000000037941 */ /* 0x000fea0003800200 */
.L_x_72:
[----:B------:R-:W-:Y:S01]  /*49d0*/  ISETP.NE.AND.EX P0, PT, R17, R37, PT, P0 ;  /* 0x000000251100720c */ /* 0x000fe20003f05300 */
[----:B------:R-:W-:Y:S01]  /*49e0*/  BSSY.RECONVERGENT B3, `(.L_x_74) ;  /* 0x0000016000037945 */ /* 0x000fe20003800200 */
[----:B------:R-:W-:Y:S01]  /*49f0*/  ISETP.GT.U32.AND P1, PT, R28, R13, PT ;  /* 0x0000000d1c00720c */ /* 0x000fe20003f24070 */
[----:B------:R-:W-:-:S03]  /*4a00*/  IMAD.MOV.U32 R26, RZ, RZ, RZ ;  /* 0x000000ffff1a7224 */ /* 0x000fc600078e00ff */
[----:B------:R-:W-:-:S04]  /*4a10*/  ISETP.GT.AND.EX P1, PT, R27, R24, PT, P1 ;  /* 0x000000181b00720c */ /* 0x000fc80003f24310 */
[----:B------:R-:W-:Y:S01]  /*4a20*/  SEL R32, R28, R13, P1 ;  /* 0x0000000d1c207207 */ /* 0x000fe20000800000 */
[----:B------:R-:W-:Y:S01]  /*4a30*/  IMAD.MOV.U32 R13, RZ, RZ, 0x40 ;  /* 0x00000040ff0d7424 */ /* 0x000fe200078e00ff */
        /* <DEDUP_REMOVED lines=16> */
.L_x_75:
[----:B------:R-:W-:Y:S05]  /*4b40*/  BSYNC.RECONVERGENT B3 ;  /* 0x0000000000037941 */ /* 0x000fea0003800200 */
.L_x_74:
[----:B------:R-:W-:Y:S01]  /*4b50*/  ISETP.NE.U32.AND P1, PT, R18, R33, PT ;  /* 0x000000211200720c */ /* 0x000fe20003f25070 */
[----:B------:R-:W-:Y:S01]  /*4b60*/  IMAD R35, R17, 0x5, RZ ;  /* 0x0000000511237824 */ /* 0x000fe200078e02ff */
[----:B------:R-:W-:Y:S01]  /*4b70*/  ISETP.GT.U32.AND P2, PT, R32, R13, PT ;  /* 0x0000000d2000720c */ /* 0x000fe20003f44070 */
[----:B------:R-:W-:Y:S01]  /*4b80*/  BSSY.RECONVERGENT B3, `(.L_x_76) ;  /* 0x0000018000037945 */ /* 0x000fe20003800200 */
[----:B------:R-:W-:Y:S01]  /*4b90*/  ISETP.NE.AND.EX P1, PT, R37, R41, PT, P1 ;  /* 0x000000292500720c */ /* 0x000fe20003f25310 */
[----:B------:R-:W-:Y:S01]  /*4ba0*/  IMAD.IADD R35, R25, 0x1, R35 ;  /* 0x0000000119237824 */ /* 0x000fe200078e0223 */
[C---:B------:R-:W-:Y:S01]  /*4bb0*/  ISETP.GT.AND.EX P2, PT, R29.reuse, R26, PT, P2 ;  /* 0x0000001a1d00720c */ /* 0x040fe20003f44320 */
[----:B------:R-:W-:Y:S01]  /*4bc0*/  IMAD.MOV.U32 R28, RZ, RZ, RZ ;  /* 0x000000ffff1c7224 */ /* 0x000fe200078e00ff */
[----:B------:R-:W-:Y:S02]  /*4bd0*/  ISETP.NE.U32.AND P0, PT, R24, R14, PT ;  /* 0x0000000e1800720c */ /* 0x000fe40003f05070 */
[----:B------:R-:W-:Y:S01]  /*4be0*/  SEL R38, R32, R13, P2 ;  /* 0x0000000d20267207 */ /* 0x000fe20001000000 */
[----:B------:R-:W-:Y:S01]  /*4bf0*/  IMAD.MOV.U32 R13, RZ, RZ, 0x40 ;  /* 0x00000040ff0d7424 */ /* 0x000fe200078e00ff */
        /* <DEDUP_REMOVED lines=16> */
.L_x_77:
[----:B------:R-:W-:Y:S05]  /*4d00*/  BSYNC.RECONVERGENT B3 ;  /* 0x0000000000037941 */ /* 0x000fea0003800200 */
.L_x_76:
        /* <DEDUP_REMOVED lines=25> */
.L_x_79:
[----:B------:R-:W-:Y:S05]  /*4ea0*/  BSYNC.RECONVERGENT B3 ;  /* 0x0000000000037941 */ /* 0x000fea0003800200 */
.L_x_78:
        /* <DEDUP_REMOVED lines=23> */
.L_x_81:
[----:B------:R-:W-:Y:S05]  /*5020*/  BSYNC.RECONVERGENT B3 ;  /* 0x0000000000037941 */ /* 0x000fea0003800200 */
.L_x_80:
        /* <DEDUP_REMOVED lines=23> */
.L_x_83:
[----:B------:R-:W-:Y:S05]  /*51a0*/  BSYNC.RECONVERGENT B3 ;  /* 0x0000000000037941 */ /* 0x000fea0003800200 */
.L_x_82:
        /* <DEDUP_REMOVED lines=23> */
.L_x_85:
[----:B------:R-:W-:Y:S05]  /*5320*/  BSYNC.RECONVERGENT B3 ;  /* 0x0000000000037941 */ /* 0x000fea0003800200 */
.L_x_84:
        /* <DEDUP_REMOVED lines=23> */
.L_x_87:
[----:B------:R-:W-:Y:S05]  /*54a0*/  BSYNC.RECONVERGENT B3 ;  /* 0x0000000000037941 */ /* 0x000fea0003800200 */
.L_x_86:
[----:B------:R-:W-:Y:S01]  /*54b0*/  ISETP.NE.AND.EX P1, PT, R13, R36, PT, P1 ;  /* 0x000000240d00720c */ /* 0x000fe20003f25310 */
[----:B------:R-:W-:Y:S01]  /*54c0*/  BSSY.RECONVERGENT B3, `(.L_x_88) ;  /* 0x0000015000037945 */ /* 0x000fe20003800200 */
[----:B------:R-:W-:Y:S01]  /*54d0*/  ISETP.GT.U32.AND P0, PT, R32, R47, PT ;  /* 0x0000002f2000720c */ /* 0x000fe20003f04070 */
[----:B------:R-:W-:Y:S02]  /*54e0*/  IMAD.MOV.U32 R42, RZ, RZ, 0x40 ;  /* 0x00000040ff2a7424 */ /* 0x000fe400078e00ff */
[----:B------:R-:W-:Y:S01]  /*54f0*/  IMAD.WIDE.U32 R28, R14, 0x7, RZ ;  /* 0x000000070e1c7825 */ /* 0x000fe200078e00ff */
[----:B------:R-:W-:-:S03]  /*5500*/  ISETP.GT.AND.EX P0, PT, R38, R45, PT, P0 ;  /* 0x0000002d2600720c */ /* 0x000fc60003f04300 */
[----:B------:R-:W-:Y:S02]  /*5510*/  IMAD R43, R15, 0x7, RZ ;  /* 0x000000070f2b7824 */ /* 0x000fe400078e02ff */
        /* <DEDUP_REMOVED lines=15> */
.L_x_89:
[----:B------:R-:W-:Y:S05]  /*5610*/  BSYNC.RECONVERGENT B3 ;  /* 0x0000000000037941 */ /* 0x000fea0003800200 */
.L_x_88:
        /* <DEDUP_REMOVED lines=27> */
.L_x_91:
[----:B------:R-:W-:Y:S05]  /*57d0*/  BSYNC.RECONVERGENT B3 ;  /* 0x0000000000037941 */ /* 0x000fea0003800200 */
.L_x_90:
[----:B------:R-:W-:Y:S01]  /*57e0*/  ISETP.NE.AND.EX P1, PT, R38, R41, PT, P0 ;  /* 0x000000292600720c */ /* 0x000fe20003f25300 */
[----:B------:R-:W-:Y:S01]  /*57f0*/  BSSY.RECONVERGENT B3, `(.L_x_92) ;  /* 0x0000014000037945 */ /* 0x000fe20003800200 */
[----:B------:R-:W-:Y:S01]  /*5800*/  ISETP.GT.U32.AND P2, PT, R32, R43, PT ;  /* 0x0000002b2000720c */ /* 0x000fe20003f44070 */
[----:B------:R-:W-:Y:S02]  /*5810*/  IMAD.MOV.U32 R44, RZ, RZ, 0x40 ;  /* 0x00000040ff2c7424 */ /* 0x000fe400078e00ff */
[----:B------:R-:W-:Y:S01]  /*5820*/  IMAD.WIDE.U32 R30, R16, 0x7, RZ ;  /* 0x00000007101e7825 */ /* 0x000fe200078e00ff */
[----:B------:R-:W-:-:S03]  /*5830*/  ISETP.GT.AND.EX P0, PT, R45, R42, PT, P2 ;  /* 0x0000002a2d00720c */ /* 0x000fc60003f04320 */
[----:B------:R-:W-:-:S04]  /*5840*/  IMAD.MOV.U32 R40, RZ, RZ, RZ ;  /* 0x000000ffff287224 */ /* 0x000fc800078e00ff */
        /* <DEDUP_REMOVED lines=14> */
.L_x_93:
[----:B------:R-:W-:Y:S05]  /*5930*/  BSYNC.RECONVERGENT B3 ;  /* 0x0000000000037941 */ /* 0x000fea0003800200 */
.L_x_92:
[----:B------:R-:W-:Y:S01]  /*5940*/  SEL R47, R32, R43, P0 ;  /* 0x0000002b202f7207 */ /* 0x000fe20000000000 */
[----:B------:R-:W-:Y:S01]  /*5950*/  IMAD R43, R17, 0x7, RZ ;  /* 0x00000007112b7824 */ /* 0x000fe200078e02ff */
[----:B------:R-:W-:Y:S01]  /*5960*/  ISETP.NE.U32.AND P2, PT, R30, R14, PT ;  /* 0x0000000e1e00720c */ /* 0x000fe20003f45070 */
[----:B------:R-:W-:Y:S01]  /*5970*/  IMAD.WIDE.U32 R32, R16, -0x7, RZ ;  /* 0xfffffff910207825 */ /* 0x000fe200078e00ff */
[----:B------:R-:W-:Y:S01]  /*5980*/  SEL R45, R45, R42, P0 ;  /* 0x0000002a2d2d7207 */ /* 0x000fe20000000000 */
[----:B------:R-:W-:Y:S01]  /*5990*/  BSSY.RECONVERGENT B3, `(.L_x_94) ;  /* 0x000001c000037945 */ /* 0x000fe20003800200 */
[----:B------:R-:W-:Y:S01]  /*59a0*/  ISETP.GT.U32.AND P1, PT, R47, R44, PT ;  /* 0x0000002c2f00720c */ /* 0x000fe20003f24070 */
[----:B------:R-:W-:Y:S01]  /*59b0*/  IMAD.IADD R43, R31, 0x1, R43 ;  /* 0x000000011f2b7824 */ /* 0x000fe200078e022b */
[----:B------:R-:W-:Y:S01]  /*59c0*/  ISETP.NE.U32.AND P0, PT, R32, R14, PT ;  /* 0x0000000e2000720c */ /* 0x000fe20003f05070 */
[----:B------:R-:W-:Y:S01]  /*59d0*/  IMAD R41, R17, -0x7, RZ ;  /* 0xfffffff911297824 */ /* 0x000fe200078e02ff */
[----:B------:R-:W-:Y:S01]  /*59e0*/  ISETP.GT.AND.EX P1, PT, R45, R40, PT, P1 ;  /* 0x000000282d00720c */ /* 0x000fe20003f24310 */
[----:B------:R-:W-:Y:S01]  /*59f0*/  IMAD.MOV.U32 R46, RZ, RZ, RZ ;  /* 0x000000ffff2e7224 */ /* 0x000fe200078e00ff */
[----:B------:R-:W-:-:S02]  /*5a00*/  ISETP.NE.AND.EX P2, PT, R43, R15, PT, P2 ;  /* 0x0000000f2b00720c */ /* 0x000fc40003f45320 */
[----:B------:R-:W-:Y:S02]  /*5a10*/  IADD3 R41, PT, PT, R33, -R16, R41 ;  /* 0x8000001021297210 */ /* 0x000fe40007ffe029 */
[----:B------:R-:W-:Y:S02]  /*5a20*/  ISETP.NE.U32.AND P3, PT, R22, R28, PT ;  /* 0x0000001c1600720c */ /* 0x000fe40003f65070 */
[----:B------:R-:W-:Y:S01]  /*5a30*/  SEL R44, R47, R44, P1 ;  /* 0x0000002c2f2c7207 */ /* 0x000fe20000800000 */
[----:B------:R-:W-:Y:S01]  /*5a40*/  IMAD.MOV.U32 R47, RZ, RZ, 0x40 ;  /* 0x00000040ff2f7424 */ /* 0x000fe200078e00ff */
[----:B------:R-:W-:Y:S02]  /*5a50*/  ISETP.NE.AND.EX P0, PT, R41, R15, PT, P0 ;  /* 0x0000000f2900720c */ /* 0x000fe40003f05300 */
[----:B------:R-:W-:-:S03]  /*5a60*/  ISETP.NE.AND.EX P3, PT, R39, R38, PT, P3 ;  /* 0x000000262700720c */ /* 0x000fc60003f65330 */
[----:B------:R-:W-:Y:S10]  /*5a70*/  @!P2 BRA `(.L_x_95) ;  /* 0x000000000034a947 */ /* 0x000ff40003800000 */
        /* <DEDUP_REMOVED lines=13> */
.L_x_95:
[----:B------:R-:W-:Y:S05]  /*5b50*/  BSYNC.RECONVERGENT B3 ;  /* 0x0000000000037941 */ /* 0x000fea0003800200 */
.L_x_94:
        /* <DEDUP_REMOVED lines=17> */
.L_x_97:
[----:B------:R-:W-:Y:S05]  /*5c70*/  BSYNC.RECONVERGENT B3 ;  /* 0x0000000000037941 */ /* 0x000fea0003800200 */
.L_x_96:
        /* <DEDUP_REMOVED lines=17> */
.L_x_99:
[----:B------:R-:W-:Y:S05]  /*5d90*/  BSYNC.RECONVERGENT B3 ;  /* 0x0000000000037941 */ /* 0x000fea0003800200 */
.L_x_98:
[----:B------:R-:W-:Y:S01]  /*5da0*/  SEL R45, R45, R40, P1 ;  /* 0x000000282d2d7207 */ /* 0x000fe20000800000 */
[----:B------:R-:W0:Y:S01]  /*5db0*/  S2R R22, SR_LANEID ;  /* 0x0000000000167919 */ /* 0x000e220000000000 */
[-C--:B------:R-:W-:Y:S01]  /*5dc0*/  ISETP.GT.U32.AND P0, PT, R44, R47.reuse, PT ;  /* 0x0000002f2c00720c */ /* 0x080fe20003f04070 */
[----:B------:R-:W-:Y:S01]  /*5dd0*/  BSSY.RECONVERGENT B3, `(.L_x_100) ;  /* 0x000001e000037945 */ /* 0x000fe20003800200 */
[----:B------:R-:W-:Y:S01]  /*5de0*/  ISETP.NE.U32.AND P1, PT, R20, R28, PT ;  /* 0x0000001c1400720c */ /* 0x000fe20003f25070 */
[----:B------:R-:W-:Y:S01]  /*5df0*/  IMAD.MOV.U32 R39, RZ, RZ, 0x40 ;  /* 0x00000040ff277424 */ /* 0x000fe200078e00ff */
[----:B------:R-:W-:Y:S01]  /*5e00*/  ISETP.GT.AND.EX P0, PT, R45, R46, PT, P0 ;  /* 0x0000002e2d00720c */ /* 0x000fe20003f04300 */
[----:B------:R-:W-:Y:S01]  /*5e10*/  IMAD R23, R14, 0x3, RZ ;  /* 0x000000030e177824 */ /* 0x000fe200078e02ff */
[----:B------:R-:W-:Y:S01]  /*5e20*/  ISETP.NE.AND.EX P1, PT, R34, R38, PT, P1 ;  /* 0x000000262200720c */ /* 0x000fe20003f25310 */
[----:B------:R-:W-:Y:S01]  /*5e30*/  IMAD.MOV.U32 R40, RZ, RZ, RZ ;  /* 0x000000ffff287224 */ /* 0x000fe200078e00ff */
[----:B------:R-:W-:-:S02]  /*5e40*/  SEL R47, R44, R47, P0 ;  /* 0x0000002f2c2f7207 */ /* 0x000fc40000000000 */
[----:B------:R-:W-:Y:S02]  /*5e50*/  SEL R46, R45, R46, P0 ;  /* 0x0000002e2d2e7207 */ /* 0x000fe40000000000 */
        /* <DEDUP_REMOVED lines=21> */
.L_x_101:
[----:B------:R-:W-:Y:S05]  /*5fb0*/  BSYNC.RECONVERGENT B3 ;  /* 0x0000000000037941 */ /* 0x000fea0003800200 */
.L_x_100:
[----:B------:R-:W-:Y:S01]  /*5fc0*/  ISETP.NE.U32.AND P1, PT, R30, R23, PT ;  /* 0x000000171e00720c */ /* 0x000fe20003f25070 */
[----:B------:R-:W-:Y:S01]  /*5fd0*/  BSSY.RECONVERGENT B3, `(.L_x_102) ;  /* 0x0000018000037945 */ /* 0x000fe20003800200 */
[----:B------:R-:W-:Y:S01]  /*5fe0*/  SEL R49, R49, R42, P0 ;  /* 0x0000002a31317207 */ /* 0x000fe20000000000 */
[----:B------:R-:W-:Y:S01]  /*5ff0*/  IMAD.MOV.U32 R21, RZ, RZ, 0x40 ;  /* 0x00000040ff157424 */ /* 0x000fe200078e00ff */
[----:B------:R-:W-:Y:S01]  /*6000*/  ISETP.NE.AND.EX P1, PT, R43, R36, PT, P1 ;  /* 0x000000242b00720c */ /* 0x000fe20003f25310 */
[----:B------:R-:W-:Y:S01]  /*6010*/  IMAD.MOV.U32 R45, RZ, RZ, RZ ;  /* 0x000000ffff2d7224 */ /* 0x000fe200078e00ff */
[----:B------:R-:W-:Y:S02]  /*6020*/  ISETP.GT.U32.AND P2, PT, R50, R39, PT ;  /* 0x000000273200720c */ /* 0x000fe40003f44070 */
[----:B------:R-:W-:Y:S02]  /*6030*/  ISETP.NE.U32.AND P0, PT, R32, R23, PT ;  /* 0x000000172000720c */ /* 0x000fe40003f05070 */
[----:B------:R-:W-:-:S04]  /*6040*/  ISETP.GT.AND.EX P2, PT, R49, R40, PT, P2 ;  /* 0x000000283100720c */ /* 0x000fc80003f44320 */
[----:B------:R-:W-:Y:S02]  /*6050*/  SEL R50, R50, R39, P2 ;  /* 0x0000002732327207 */ /* 0x000fe40001000000 */
        /* <DEDUP_REMOVED lines=15> */
.L_x_103:
[----:B------:R-:W-:Y:S05]  /*6150*/  BSYNC.RECONVERGENT B3 ;  /* 0x0000000000037941 */ /* 0x000fea0003800200 */
.L_x_102:
[----:B------:R-:W-:Y:S01]  /*6160*/  ISETP.NE.AND.EX P1, PT, R41, R36, PT, P0 ;  /* 0x000000242900720c */ /* 0x000fe20003f25300 */
[----:B------:R-:W-:Y:S01]  /*6170*/  BSSY.RECONVERGENT B3, `(.L_x_104) ;  /* 0x0000014000037945 */ /* 0x000fe20003800200 */
[----:B------:R-:W-:Y:S01]  /*6180*/  ISETP.GT.U32.AND P2, PT, R50, R21, PT ;  /* 0x000000153200720c */ /* 0x000fe20003f44070 */
[----:B------:R-:W-:-:S03]  /*6190*/  IMAD.MOV.U32 R34, RZ, RZ, 0x40 ;  /* 0x00000040ff227424 */ /* 0x000fc600078e00ff */
        /* <DEDUP_REMOVED lines=17> */
.L_x_105:
[----:B------:R-:W-:Y:S05]  /*62b0*/  BSYNC.RECONVERGENT B3 ;  /* 0x0000000000037941 */ /* 0x000fea0003800200 */
.L_x_104:
        /* <DEDUP_REMOVED lines=23> */
.L_x_107:
[----:B------:R-:W-:Y:S05]  /*6430*/  BSYNC.RECONVERGENT B3 ;  /* 0x0000000000037941 */ /* 0x000fea0003800200 */
.L_x_106:
[----:B------:R-:W-:Y:S01]  /*6440*/  ISETP.NE.U32.AND P1, PT, R26, R28, PT ;  /* 0x0000001c1a00720c */ /* 0x000fe20003f25070 */
[----:B------:R-:W-:Y:S01]  /*6450*/  BSSY.RECONVERGENT B3, `(.L_x_108) ;  /* 0x0000016000037945 */ /* 0x000fe20003800200 */
[----:B------:R-:W-:Y:S01]  /*6460*/  SEL R36, R36, R21, P0 ;  /* 0x0000001524247207 */ /* 0x000fe20000000000 */
[----:B------:R-:W-:Y:S01]  /*6470*/  IMAD.MOV.U32 R21, RZ, RZ, RZ ;  /* 0x000000ffff157224 */ /* 0x000fe200078e00ff */
[----:B------:R-:W-:Y:S02]  /*6480*/  ISETP.NE.AND.EX P1, PT, R13, R38, PT, P1 ;  /* 0x000000260d00720c */ /* 0x000fe40003f25310 */
[----:B------:R-:W-:Y:S02]  /*6490*/  ISETP.GT.U32.AND P0, PT, R39, R20, PT ;  /* 0x000000142700720c */ /* 0x000fe40003f04070 */
[----:B------:R-:W-:Y:S02]  /*64a0*/  LOP3.LUT R26, R28, R26, RZ, 0x3c, !PT ;  /* 0x0000001a1c1a7212 */ /* 0x000fe400078e3cff */
[----:B------:R-:W-:-:S04]  /*64b0*/  ISETP.GT.AND.EX P0, PT, R36, R23, PT, P0 ;  /* 0x000000172400720c */ /* 0x000fc80003f04300 */
[----:B------:R-:W-:Y:S01]  /*64c0*/  SEL R39, R39, R20, P0 ;  /* 0x0000001427277207 */ /* 0x000fe20000000000 */
[----:B------:R-:W-:Y:S02]  /*64d0*/  IMAD.MOV.U32 R20, RZ, RZ, 0x40 ;  /* 0x00000040ff147424 */ /* 0x000fe400078e00ff */
        /* <DEDUP_REMOVED lines=13> */
.L_x_109:
[----:B------:R-:W-:Y:S05]  /*65b0*/  BSYNC.RECONVERGENT B3 ;  /* 0x0000000000037941 */ /* 0x000fea0003800200 */
.L_x_108:
[----:B------:R-:W-:Y:S01]  /*65c0*/  ISETP.NE.U32.AND P1, PT, R30, R18, PT ;  /* 0x000000121e00720c */ /* 0x000fe20003f25070 */
[----:B------:R-:W-:Y:S01]  /*65d0*/  BSSY.RECONVERGENT B3, `(.L_x_110) ;  /* 0x0000016000037945 */ /* 0x000fe20003800200 */
[----:B------:R-:W-:Y:S01]  /*65e0*/  SEL R36, R36, R23, P0 ;  /* 0x0000001724247207 */ /* 0x000fe20000000000 */
[----:B------:R-:W-:Y:S01]  /*65f0*/  IMAD.MOV.U32 R13, RZ, RZ, 0x40 ;  /* 0x00000040ff0d7424 */ /* 0x000fe200078e00ff */
[----:B------:R-:W-:Y:S02]  /*6600*/  ISETP.NE.AND.EX P1, PT, R43, R37, PT, P1 ;  /* 0x000000252b00720c */ /* 0x000fe40003f25310 */
        /* <DEDUP_REMOVED lines=18> */
.L_x_111:
[----:B------:R-:W-:Y:S05]  /*6730*/  BSYNC.RECONVERGENT B3 ;  /* 0x0000000000037941 */ /* 0x000fea0003800200 */
.L_x_110:
        /* <DEDUP_REMOVED lines=23> */
.L_x_113:
[----:B------:R-:W-:Y:S05]  /*68b0*/  BSYNC.RECONVERGENT B3 ;  /* 0x0000000000037941 */ /* 0x000fea0003800200 */
.L_x_112:
        /* <DEDUP_REMOVED lines=13> */
[----:B------:R-:W1:Y:S01]  /*6990*/  FLO.U32 R30, UR6 ;  /* 0x00000006001e7d00 */ /* 0x000e6200080e0000 */
[----:B------:R-:W3:Y:S06]  /*69a0*/  S2R R31, SR_LTMASK ;  /* 0x00000000001f7919 */ /* 0x000eec0000003900 */
[----:B------:R-:W4:Y:S01]  /*69b0*/  LDC.64 R28, c[0x0][0x388] ;  /* 0x0000e200ff1c7b82 */ /* 0x000f220000000a00 */
[----:B------:R-:W2:Y:S01]  /*69c0*/  POPC R23, UR6 ;  /* 0x0000000600177d09 */ /* 0x000ea20008000000 */
[----:B-1----:R-:W-:-:S13]  /*69d0*/  ISETP.EQ.U32.AND P0, PT, R30, R13, PT ;  /* 0x0000000d1e00720c */ /* 0x002fda0003f02070 */
[----:B--2---:R-:W2:Y:S01]  /*69e0*/  @P0 ATOMG.E.ADD.STRONG.GPU PT, R23, desc[UR4][R26.64], R23 ;  /* 0x800000171a1709a8 */ /* 0x004ea200081ef104 */
[----:B---3--:R-:W-:Y:S02]  /*69f0*/  LOP3.LUT R31, R31, UR6, RZ, 0xc0, !PT ;  /* 0x000000061f1f7c12 */ /* 0x008fe4000f8ec0ff */
[----:B------:R-:W-:Y:S02]  /*6a00*/  LOP3.LUT R25, R11, 0x6a09e667, RZ, 0x3c, !PT ;  /* 0x6a09e6670b197812 */ /* 0x000fe400078e3cff */
[----:B------:R-:W1:Y:S01]  /*6a10*/  POPC R24, R31 ;  /* 0x0000001f00187309 */ /* 0x000e620000000000 */
[----:B--2---:R-:W1:Y:S02]  /*6a20*/  SHFL.IDX PT, R13, R23, R30, 0x1f ;  /* 0x00001f1e170d7589 */ /* 0x004e6400000e0000 */
[----:B-1----:R-:W-:Y:S01]  /*6a30*/  IMAD.IADD R13, R13, 0x1, R24 ;  /* 0x000000010d0d7824 */ /* 0x002fe200078e0218 */
[----:B------:R-:W-:-:S03]  /*6a40*/  LOP3.LUT R24, R12, 0xf3bcc909, RZ, 0x3c, !PT ;  /* 0xf3bcc9090c187812 */ /* 0x000fc600078e3cff */
[----:B----4-:R-:W-:-:S05]  /*6a50*/  IMAD.WIDE R12, R13, 0x20, R28 ;  /* 0x000000200d0c7825 */ /* 0x010fca00078e021c */
[----:B------:R1:W-:Y:S04]  /*6a60*/  STG.E.64 desc[UR4][R12.64], R20 ;  /* 0x000000140c007986 */ /* 0x0003e8000c101b04 */
[----:B------:R1:W-:Y:S04]  /*6a70*/  STG.E.64 desc[UR4][R12.64+0x8], R24 ;  /* 0x000008180c007986 */ /* 0x0003e8000c101b04 */
[----:B------:R1:W-:Y:S04]  /*6a80*/  STG.E.64 desc[UR4][R12.64+0x10], R16 ;  /* 0x000010100c007986 */ /* 0x0003e8000c101b04 */
[----:B------:R1:W-:Y:S02]  /*6a90*/  STG.E.64 desc[UR4][R12.64+0x18], R14 ;  /* 0x0000180e0c007986 */ /* 0x0003e4000c101b04 */
.L_x_115:
[----:B------:R-:W-:Y:S05]  /*6aa0*/  BSYNC.RECONVERGENT B3 ;  /* 0x0000000000037941 */ /* 0x000fea0003800200 */
.L_x_114:
[----:B------:R-:W-:Y:S02]  /*6ab0*/  VOTEU.ANY UR6, UPT, PT ;  /* 0x0000000000067886 */ /* 0x000fe400038e0100 */
[----:B------:R-:W-:Y:S02]  /*6ac0*/  UFLO.U32 UR7, UR6 ;  /* 0x00000006000772bd */ /* 0x000fe400080e0000 */
[----:B------:R-:W0:Y:S04]  /*6ad0*/  POPC R11, UR6 ;  /* 0x00000006000b7d09 */ /* 0x000e280008000000 */
[----:B------:R-:W-:-:S13]  /*6ae0*/  ISETP.EQ.U32.AND P0, PT, R22, UR7, PT ;  /* 0x0000000716007c0c */ /* 0x000fda000bf02070 */
[----:B0-----:R0:W-:Y:S02]  /*6af0*/  @P0 REDG.E.ADD.STRONG.GPU desc[UR4][R18.64], R11 ;  /* 0x0000000b1200098e */ /* 0x0011e4000c12e104 */
.L_x_61:
[----:B------:R-:W-:Y:S05]  /*6b00*/  BSYNC.RECONVERGENT B2 ;  /* 0x0000000000027941 */ /* 0x000fea0003800200 */
.L_x_58:
[----:B------:R-:W-:Y:S05]  /*6b10*/  WARPSYNC.ALL ;  /* 0x0000000000007948 */ /* 0x000fea0003800000 */
[----:B-1----:R-:W-:Y:S01]  /*6b20*/  LOP3.LUT R15, R5, R6, RZ, 0x3c, !PT ;  /* 0x00000006050f7212 */ /* 0x002fe200078e3cff */
[----:B------:R-:W-:Y:S01]  /*6b30*/  BSSY.RECONVERGENT B3, `(.L_x_116) ;  /* 0x0000318000037945 */ /* 0x000fe20003800200 */
[----:B------:R-:W-:-:S03]  /*6b40*/  SHF.L.W.U32.HI R12, R6, 0x11, R2 ;  /* 0x00000011060c7819 */ /* 0x000fc60000010e02 */
[----:B------:R-:W-:Y:S01]  /*6b50*/  BSSY.RELIABLE B2, `(.L_x_117) ;  /* 0x000005a000027945 */ /* 0x000fe20003800100 */
[----:B0-----:R-:W-:Y:S01]  /*6b60*/  LOP3.LUT R18, R3, R2, RZ, 0x3c, !PT ;  /* 0x0000000203127212 */ /* 0x001fe200078e3cff */
[C---:B------:R-:W-:Y:S01]  /*6b70*/  IMAD.SHL.U32 R13, R15.reuse, 0x200000, RZ ;  /* 0x002000000f0d7824 */ /* 0x040fe200078e00ff */
[----:B------:R-:W-:Y:S02]  /*6b80*/  SHF.L.W.U32.HI R11, R2, 0x11, R6 ;  /* 0x00000011020b7819 */ /* 0x000fe40000010e06 */
[----:B------:R-:W-:Y:S02]  /*6b90*/  SHF.L.U64.HI R14, R15, 0x15, R18 ;  /* 0x000000150f0e7819 */ /* 0x000fe40000010212 */
[----:B------:R-:W-:Y:S02]  /*6ba0*/  LOP3.LUT R12, R12, R13, RZ, 0x3c, !PT ;  /* 0x0000000d0c0c7212 */ /* 0x000fe400078e3cff */
[----:B------:R-:W-:Y:S02]  /*6bb0*/  SHF.L.W.U32.HI R16, R18, 0x1c, R15 ;  /* 0x0000001c12107819 */ /* 0x000fe40000010e0f */
[----:B------:R-:W-:-:S02]  /*6bc0*/  LOP3.LUT R23, R12, R5, R6, 0x96, !PT ;  /* 0x000000050c177212 */ /* 0x000fc400078e9606 */
[----:B------:R-:W-:Y:S02]  /*6bd0*/  LOP3.LUT R11, R11, R14, RZ, 0x3c, !PT ;  /* 0x0000000e0b0b7212 */ /* 0x000fe400078e3cff */
[----:B------:R-:W-:Y:S02]  /*6be0*/  SHF.L.W.U32.HI R15, R15, 0x1c, R18 ;  /* 0x0000001c0f0f7819 */ /* 0x000fe40000010e12 */
[----:B------:R-:W-:Y:S02]  /*6bf0*/  LOP3.LUT R18, R23, R16, RZ, 0x3c, !PT ;  /* 0x0000001017127212 */ /* 0x000fe400078e3cff */
[----:B------:R-:W-:-:S03]  /*6c00*/  LOP3.LUT R24, R11, R3, R2, 0x96, !PT ;  /* 0x000000030b187212 */ /* 0x000fc600078e9602 */
[----:B------:R-:W-:Y:S01]  /*6c10*/  IMAD.SHL.U32 R17, R18, 0x200000, RZ ;  /* 0x0020000012117824 */ /* 0x000fe200078e00ff */
[----:B------:R-:W-:Y:S02]  /*6c20*/  SHF.L.W.U32.HI R12, R23, 0x11, R24 ;  /* 0x00000011170c7819 */ /* 0x000fe40000010e18 */
[----:B------:R-:W-:Y:S02]  /*6c30*/  LOP3.LUT R19, R24, R15, RZ, 0x3c, !PT ;  /* 0x0000000f18137212 */ /* 0x000fe400078e3cff */
[----:B------:R-:W-:Y:S02]  /*6c40*/  LOP3.LUT R17, R12, R17, RZ, 0x3c, !PT ;  /* 0x000000110c117212 */ /* 0x000fe400078e3cff */
[----:B------:R-:W-:Y:S02]  /*6c50*/  SHF.L.W.U32.HI R11, R24, 0x11, R23 ;  /* 0x00000011180b7819 */ /* 0x000fe40000010e17 */
[----:B------:R-:W-:Y:S02]  /*6c60*/  SHF.L.U64.HI R14, R18, 0x15, R19 ;  /* 0x00000015120e7819 */ /* 0x000fe40000010213 */
[----:B------:R-:W-:-:S02]  /*6c70*/  SHF.L.W.U32.HI R13, R19, 0x1c, R18 ;  /* 0x0000001c130d7819 */ /* 0x000fc40000010e12 */
[----:B------:R-:W-:Y:S02]  /*6c80*/  LOP3.LUT R12, R17, R23, R16, 0x96, !PT ;  /* 0x00000017110c7212 */ /* 0x000fe400078e9610 */
[----:B------:R-:W-:Y:S02]  /*6c90*/  LOP3.LUT R14, R11, R14, RZ, 0x3c, !PT ;  /* 0x0000000e0b0e7212 */ /* 0x000fe400078e3cff */
[----:B------:R-:W-:Y:S02]  /*6ca0*/  LOP3.LUT R21, R12, R13, RZ, 0x3c, !PT ;  /* 0x0000000d0c157212 */ /* 0x000fe400078e3cff */
[----:B------:R-:W-:Y:S02]  /*6cb0*/  LOP3.LUT R11, R14, R24, R15, 0x96, !PT ;  /* 0x000000180e0b7212 */ /* 0x000fe400078e960f */
[----:B------:R-:W-:Y:S01]  /*6cc0*/  SHF.L.W.U32.HI R14, R18, 0x1c, R19 ;  /* 0x0000001c120e7819 */ /* 0x000fe20000010e13 */
[----:B------:R-:W-:Y:S01]  /*6cd0*/  IMAD.SHL.U32 R19, R21, 0x200000, RZ ;  /* 0x0020000015137824 */ /* 0x000fe200078e00ff */
[----:B------:R-:W-:-:S02]  /*6ce0*/  SHF.L.W.U32.HI R18, R12, 0x11, R11 ;  /* 0x000000110c127819 */ /* 0x000fc40000010e0b */
[C---:B------:R-:W-:Y:S02]  /*6cf0*/  LOP3.LUT R22, R11.reuse, R14, RZ, 0x3c, !PT ;  /* 0x0000000e0b167212 */ /* 0x040fe400078e3cff */
[----:B------:R-:W-:Y:S02]  /*6d00*/  SHF.L.W.U32.HI R17, R11, 0x11, R12 ;  /* 0x000000110b117819 */ /* 0x000fe40000010e0c */
[----:B------:R-:W-:Y:S02]  /*6d10*/  SHF.L.U64.HI R20, R21, 0x15, R22 ;  /* 0x0000001515147819 */ /* 0x000fe40000010216 */
[----:B------:R-:W-:Y:S02]  /*6d20*/  LOP3.LUT R19, R18, R19, RZ, 0x3c, !PT ;  /* 0x0000001312137212 */ /* 0x000fe400078e3cff */
[----:B------:R-:W-:Y:S02]  /*6d30*/  SHF.L.W.U32.HI R18, R22, 0x1c, R21 ;  /* 0x0000001c16127819 */ /* 0x000fe40000010e15 */
[----:B------:R-:W-:-:S02]  /*6d40*/  LOP3.LUT R20, R17, R20, RZ, 0x3c, !PT ;  /* 0x0000001411147212 */ /* 0x000fc400078e3cff */
[----:B------:R-:W-:Y:S02]  /*6d50*/  LOP3.LUT R19, R19, R12, R13, 0x96, !PT ;  /* 0x0000000c13137212 */ /* 0x000fe400078e960d */
        /* <DEDUP_REMOVED lines=57> */
.L_x_118:
[----:B------:R-:W-:Y:S05]  /*70f0*/  BSYNC.RELIABLE B2 ;  /* 0x0000000000027941 */ /* 0x000fea0003800100 */
.L_x_117:
[----:B------:R-:W-:Y:S01]  /*7100*/  IADD3 R17, P0, PT, R5, R6, RZ ;  /* 0x0000000605117210 */ /* 0x000fe20007f1e0ff */
[----:B------:R-:W0:Y:S01]  /*7110*/  S2R R40, SR_LANEID ;  /* 0x0000000000287919 */ /* 0x000e220000000000 */
[----:B------:R-:W-:Y:S01]  /*7120*/  IADD3 R16, P1, PT, R13, R12, RZ ;  /* 0x0000000c0d107210 */ /* 0x000fe20007f3e0ff */
[----:B------:R-:W-:Y:S01]  /*7130*/  BSSY.RECONVERGENT B4, `(.L_x_120) ;  /* 0x000002d000047945 */ /* 0x000fe20003800200 */
[----:B------:R-:W-:Y:S02]  /*7140*/  IMAD.MOV.U32 R20, RZ, RZ, RZ ;  /* 0x000000ffff147224 */ /* 0x000fe400078e00ff */
[----:B------:R-:W-:Y:S02]  /*7150*/  IMAD.X R18, R3, 0x1, R2, P0 ;  /* 0x0000000103127824 */ /* 0x000fe400000e0602 */
[----:B------:R-:W-:Y:S01]  /*7160*/  IMAD.X R19, R14, 0x1, R11, P1 ;  /* 0x000000010e137824 */ /* 0x000fe200008e060b */
[----:B------:R-:W-:Y:S02]  /*7170*/  IADD3 R14, P3, PT, RZ, R23, RZ ;  /* 0x00000017ff0e7210 */ /* 0x000fe40007f7e0ff */
[----:B------:R-:W-:-:S02]  /*7180*/  SHF.L.W.U32.HI R15, R18, 0x11, R17 ;  /* 0x00000011120f7819 */ /* 0x000fc40000010e11 */
[----:B------:R-:W-:Y:S01]  /*7190*/  SHF.L.W.U32.HI R13, R17, 0x11, R18 ;  /* 0x00000011110d7819 */ /* 0x000fe20000010e12 */
[----:B------:R-:W-:Y:S01]  /*71a0*/  IMAD.MOV.U32 R18, RZ, RZ, 0x40 ;  /* 0x00000040ff127424 */ /* 0x000fe200078e00ff */
[----:B------:R-:W-:Y:S02]  /*71b0*/  SHF.L.W.U32.HI R17, R19, 0x11, R16 ;  /* 0x0000001113117819 */ /* 0x000fe40000010e10 */
[----:B------:R-:W-:Y:S02]  /*71c0*/  IADD3 RZ, P0, PT, R15, R6, RZ ;  /* 0x000000060fff7210 */ /* 0x000fe40007f1e0ff */
[----:B------:R-:W-:Y:S02]  /*71d0*/  IADD3 RZ, P1, PT, R17, R12, RZ ;  /* 0x0000000c11ff7210 */ /* 0x000fe40007f3e0ff */
[----:B------:R-:W-:Y:S02]  /*71e0*/  IADD3 R12, P2, PT, RZ, R21, RZ ;  /* 0x00000015ff0c7210 */ /* 0x000fe40007f5e0ff */
[----:B------:R-:W-:-:S02]  /*71f0*/  SHF.R.S32.HI R15, RZ, 0x1f, R23 ;  /* 0x0000001fff0f7819 */ /* 0x000fc40000011417 */
[----:B------:R-:W-:Y:S01]  /*7200*/  SHF.L.W.U32.HI R16, R16, 0x11, R19 ;  /* 0x0000001110107819 */ /* 0x000fe20000010e13 */
[----:B------:R-:W-:Y:S01]  /*7210*/  IMAD.MOV.U32 R19, RZ, RZ, RZ ;  /* 0x000000ffff137224 */ /* 0x000fe200078e00ff */
[----:B------:R-:W-:Y:S01]  /*7220*/  SHF.R.S32.HI R6, RZ, 0x1f, R21 ;  /* 0x0000001fff067819 */ /* 0x000fe20000011415 */
[----:B------:R-:W-:Y:S01]  /*7230*/  IMAD.MOV.U32 R21, RZ, RZ, 0x40 ;  /* 0x00000040ff157424 */ /* 0x000fe200078e00ff */
[----:B------:R-:W-:Y:S02]  /*7240*/  LOP3.LUT R14, R14, 0x1, RZ, 0xfc, !PT ;  /* 0x000000010e0e7812 */ /* 0x000fe400078efcff */
[----:B------:R-:W-:Y:S02]  /*7250*/  LOP3.LUT R12, R12, 0x1, RZ, 0xfc, !PT ;  /* 0x000000010c0c7812 */ /* 0x000fe400078efcff */
[----:B------:R-:W-:Y:S02]  /*7260*/  IADD3.X R15, PT, PT, R15, R13, R2, P3, P0 ;  /* 0x0000000d0f0f7210 */ /* 0x000fe40001fe0402 */
        /* <DEDUP_REMOVED lines=25> */
.L_x_121:
[----:B------:R-:W-:Y:S05]  /*7400*/  BSYNC.RECONVERGENT B4 ;  /* 0x0000000000047941 */ /* 0x000fea0003800200 */
.L_x_120:
        /* <DEDUP_REMOVED lines=15> */
.L_x_123:
[----:B------:R-:W-:Y:S05]  /*7500*/  BSYNC.RECONVERGENT B4 ;  /* 0x0000000000047941 */ /* 0x000fea0003800200 */
.L_x_122:
[----:B------:R-:W-:Y:S01]  /*7510*/  ISETP.NE.AND.EX P0, PT, R15, R11, PT, P0 ;  /* 0x0000000b0f00720c */ /* 0x000fe20003f05300 */
[----:B------:R-:W-:Y:S01]  /*7520*/  BSSY.RECONVERGENT B4, `(.L_x_124) ;  /* 0x0000016000047945 */ /* 0x000fe20003800200 */
[----:B------:R-:W-:Y:S01]  /*7530*/  ISETP.GT.U32.AND P1, PT, R21, R18, PT ;  /* 0x000000121500720c */ /* 0x000fe20003f24070 */
[----:B------:R-:W-:Y:S02]  /*7540*/  IMAD.MOV.U32 R6, RZ, RZ, 0x40 ;  /* 0x00000040ff067424 */ /* 0x000fe400078e00ff */
[----:B------:R-:W-:Y:S01]  /*7550*/  IMAD.WIDE.U32 R24, R14, 0x3, RZ ;  /* 0x000000030e187825 */ /* 0x000fe200078e00ff */
[----:B------:R-:W-:-:S03]  /*7560*/  ISETP.GT.AND.EX P1, PT, R20, R19, PT, P1 ;  /* 0x000000131400720c */ /* 0x000fc60003f24310 */
[----:B------:R-:W-:Y:S01]  /*7570*/  IMAD.MOV.U32 R16, RZ, RZ, RZ ;  /* 0x000000ffff107224 */ /* 0x000fe200078e00ff */
        /* <DEDUP_REMOVED lines=16> */
.L_x_125:
[----:B------:R-:W-:Y:S05]  /*7680*/  BSYNC.RECONVERGENT B4 ;  /* 0x0000000000047941 */ /* 0x000fea0003800200 */
.L_x_124:
[----:B------:R-:W-:Y:S01]  /*7690*/  ISETP.NE.U32.AND P1, PT, R26, R31, PT ;  /* 0x0000001f1a00720c */ /* 0x000fe20003f25070 */
[----:B------:R-:W-:Y:S01]  /*76a0*/  BSSY.RECONVERGENT B4, `(.L_x_126) ;  /* 0x0000019000047945 */ /* 0x000fe20003800200 */
[----:B------:R-:W-:Y:S01]  /*76b0*/  ISETP.GT.U32.AND P2, PT, R21, R6, PT ;  /* 0x000000061500720c */ /* 0x000fe20003f44070 */
[----:B------:R-:W-:Y:S01]  /*76c0*/  IMAD R35, R15, 0x3, RZ ;  /* 0x000000030f237824 */ /* 0x000fe200078e02ff */
[----:B------:R-:W-:Y:S02]  /*76d0*/  ISETP.NE.AND.EX P1, PT, R11, R2, PT, P1 ;  /* 0x000000020b00720c */ /* 0x000fe40003f25310 */
[----:B------:R-:W-:Y:S02]  /*76e0*/  ISETP.GT.AND.EX P2, PT, R23, R16, PT, P2 ;  /* 0x000000101700720c */ /* 0x000fe40003f44320 */
        /* <DEDUP_REMOVED lines=20> */
.L_x_127:
[----:B------:R-:W-:Y:S05]  /*7830*/  BSYNC.RECONVERGENT B4 ;  /* 0x0000000000047941 */ /* 0x000fea0003800200 */
.L_x_126:
[----:B------:R-:W-:Y:S01]  /*7840*/  IMAD.IADD R35, R25, 0x1, R35 ;  /* 0x0000000119237824 */ /* 0x000fe200078e0223 */
[----:B------:R-:W-:Y:S01]  /*7850*/  ISETP.GT.U32.AND P2, PT, R21, R6, PT ;  /* 0x000000061500720c */ /* 0x000fe20003f44070 */
[----:B------:R-:W-:Y:S01]  /*7860*/  IMAD R37, R15, -0x3, RZ ;  /* 0xfffffffd0f257824 */ /* 0x000fe200078e02ff */
[----:B------:R-:W-:Y:S02]  /*7870*/  BSSY.RECONVERGENT B4, `(.L_x_128) ;  /* 0x0000018000047945 */ /* 0x000fe40003800200 */
[----:B------:R-:W-:Y:S02]  /*7880*/  ISETP.NE.AND.EX P1, PT, R35, R13, PT, P0 ;  /* 0x0000000d2300720c */ /* 0x000fe40003f25300 */
[----:B------:R-:W-:Y:S02]  /*7890*/  ISETP.GT.AND.EX P2, PT, R29, R16, PT, P2 ;  /* 0x000000101d00720c */ /* 0x000fe40003f44320 */
[----:B------:R-:W-:Y:S02]  /*78a0*/  ISETP.NE.U32.AND P0, PT, R22, R12, PT ;  /* 0x0000000c1600720c */ /* 0x000fe40003f05070 */
[----:B------:R-:W-:Y:S01]  /*78b0*/  SEL R33, R21, R6, P2 ;  /* 0x0000000615217207 */ /* 0x000fe20001000000 */
[----:B------:R-:W-:Y:S01]  /*78c0*/  IMAD.MOV.U32 R6, RZ, RZ, 0x40 ;  /* 0x00000040ff067424 */ /* 0x000fe200078e00ff */
[----:B------:R-:W-:Y:S01]  /*78d0*/  SEL R29, R29, R16, P2 ;  /* 0x000000101d1d7207 */ /* 0x000fe20001000000 */
[----:B------:R-:W-:Y:S01]  /*78e0*/  IMAD.WIDE.U32 R20, R12, 0x5, RZ ;  /* 0x000000050c147825 */ /* 0x000fe200078e00ff */
[----:B------:R-:W-:-:S03]  /*78f0*/  IADD3 R37, PT, PT, R23, -R14, R37 ;  /* 0x8000000e17257210 */ /* 0x000fc60007ffe025 */
        /* <DEDUP_REMOVED lines=15> */
.L_x_129:
[----:B------:R-:W-:Y:S05]  /*79f0*/  BSYNC.RECONVERGENT B4 ;  /* 0x0000000000047941 */ /* 0x000fea0003800200 */
.L_x_128:
[----:B------:R-:W-:Y:S01]  /*7a00*/  ISETP.NE.AND.EX P1, PT, R37, R13, PT, P0 ;  /* 0x0000000d2500720c */ /* 0x000fe20003f25300 */
[----:B------:R-:W-:Y:S01]  /*7a10*/  IMAD R17, R13, 0x5, RZ ;  /* 0x000000050d117824 */ /* 0x000fe200078e02ff */
[----:B------:R-:W-:Y:S01]  /*7a20*/  ISETP.GT.U32.AND P2, PT, R33, R6, PT ;  /* 0x000000062100720c */ /* 0x000fe20003f44070 */
[----:B------:R-:W-:Y:S01]  /*7a30*/  BSSY.RECONVERGENT B4, `(.L_x_130) ;  /* 0x0000016000047945 */ /* 0x000fe20003800200 */
[----:B------:R-:W-:Y:S02]  /*7a40*/  ISETP.NE.U32.AND P0, PT, R14, R20, PT ;  /* 0x000000140e00720c */ /* 0x000fe40003f05070 */
[----:B------:R-:W-:-:S04]  /*7a50*/  ISETP.GT.AND.EX P2, PT, R29, R16, PT, P2 ;  /* 0x000000101d00720c */ /* 0x000fc80003f44320 */
[----:B------:R-:W-:Y:S01]  /*7a60*/  SEL R33, R33, R6, P2 ;  /* 0x0000000621217207 */ /* 0x000fe20001000000 */
[----:B------:R-:W-:Y:S01]  /*7a70*/  IMAD.IADD R6, R21, 0x1, R17 ;  /* 0x0000000115067824 */ /* 0x000fe200078e0211 */
        /* <DEDUP_REMOVED lines=17> */
.L_x_131:
[----:B------:R-:W-:Y:S05]  /*7b90*/  BSYNC.RECONVERGENT B4 ;  /* 0x0000000000047941 */ /* 0x000fea0003800200 */
.L_x_130:
        /* <DEDUP_REMOVED lines=23> */
.L_x_133:
[----:B------:R-:W-:Y:S05]  /*7d10*/  BSYNC.RECONVERGENT B4 ;  /* 0x0000000000047941 */ /* 0x000fea0003800200 */
.L_x_132:
[----:B------:R-:W-:Y:S01]  /*7d20*/  ISETP.NE.U32.AND P1, PT, R20, R31, PT ;  /* 0x0000001f1400720c */ /* 0x000fe20003f25070 */
[----:B------:R-:W-:Y:S01]  /*7d30*/  IMAD R29, R15, 0x5, RZ ;  /* 0x000000050f1d7824 */ /* 0x000fe200078e02ff */
[----:B------:R-:W-:Y:S01]  /*7d40*/  ISETP.GT.U32.AND P2, PT, R33, R16, PT ;  /* 0x000000102100720c */ /* 0x000fe20003f44070 */
[----:B------:R-:W-:Y:S01]  /*7d50*/  BSSY.RECONVERGENT B4, `(.L_x_134) ;  /* 0x0000018000047945 */ /* 0x000fe20003800200 */
[----:B------:R-:W-:Y:S01]  /*7d60*/  ISETP.NE.AND.EX P1, PT, R6, R2, PT, P1 ;  /* 0x000000020600720c */ /* 0x000fe20003f25310 */
[----:B------:R-:W-:Y:S01]  /*7d70*/  IMAD.IADD R34, R19, 0x1, R29 ;  /* 0x0000000113227824 */ /* 0x000fe200078e021d */
[----:B------:R-:W-:Y:S01]  /*7d80*/  ISETP.GT.AND.EX P2, PT, R30, R17, PT, P2 ;  /* 0x000000111e00720c */ /* 0x000fe20003f44320 */
[----:B------:R-:W-:Y:S01]  /*7d90*/  IMAD.MOV.U32 R28, RZ, RZ, 0x40 ;  /* 0x00000040ff1c7424 */ /* 0x000fe200078e00ff */
[----:B------:R-:W-:Y:S01]  /*7da0*/  ISETP.NE.U32.AND P0, PT, R18, R12, PT ;  /* 0x0000000c1200720c */ /* 0x000fe20003f05070 */
[----:B------:R-:W-:Y:S01]  /*7db0*/  IMAD.MOV.U32 R29, RZ, RZ, RZ ;  /* 0x000000ffff1d7224 */ /* 0x000fe200078e00ff */
        /* <DEDUP_REMOVED lines=17> */
.L_x_135:
[----:B------:R-:W-:Y:S05]  /*7ed0*/  BSYNC.RECONVERGENT B4 ;  /* 0x0000000000047941 */ /* 0x000fea0003800200 */
.L_x_134:
[----:B------:R-:W-:Y:S01]  /*7ee0*/  ISETP.NE.AND.EX P0, PT, R34, R13, PT, P0 ;  /* 0x0000000d2200720c */ /* 0x000fe20003f05300 */
[----:B------:R-:W-:Y:S01]  /*7ef0*/  IMAD R33, R15, -0x5, RZ ;  /* 0xfffffffb0f217824 */ /* 0x000fe200078e02ff */
[----:B------:R-:W-:Y:S01]  /*7f00*/  ISETP.GT.U32.AND P2, PT, R39, R28, PT ;  /* 0x0000001c2700720c */ /* 0x000fe20003f44070 */
[----:B------:R-:W-:Y:S01]  /*7f10*/  BSSY.RECONVERGENT B4, `(.L_x_136) ;  /* 0x0000016000047945 */ /* 0x000fe20003800200 */
[----:B------:R-:W-:Y:S02]  /*7f20*/  ISETP.NE.U32.AND P1, PT, R16, R12, PT ;  /* 0x0000000c1000720c */ /* 0x000fe40003f25070 */
[CC--:B------:R-:W-:Y:S02]  /*7f30*/  ISETP.GT.AND.EX P2, PT, R32.reuse, R29.reuse, PT, P2 ;  /* 0x0000001d2000720c */ /* 0x0c0fe40003f44320 */
[----:B------:R-:W-:Y:S02]  /*7f40*/  IADD3 R36, PT, PT, R17, -R14, R33 ;  /* 0x8000000e11247210 */ /* 0x000fe40007ffe021 */
        /* <DEDUP_REMOVED lines=18> */
.L_x_137:
[----:B------:R-:W-:Y:S05]  /*8070*/  BSYNC.RECONVERGENT B4 ;  /* 0x0000000000047941 */ /* 0x000fea0003800200 */
.L_x_136:
        /* <DEDUP_REMOVED lines=23> */
.L_x_139:
[----:B------:R-:W-:Y:S05]  /*81f0*/  BSYNC.RECONVERGENT B4 ;  /* 0x0000000000047941 */ /* 0x000fea0003800200 */
.L_x_138:
        /* <DEDUP_REMOVED lines=23> */
.L_x_141:
[----:B------:R-:W-:Y:S05]  /*8370*/  BSYNC.RECONVERGENT B4 ;  /* 0x0000000000047941 */ /* 0x000fea0003800200 */
.L_x_140:
        /* <DEDUP_REMOVED lines=23> */
.L_x_143:
[----:B------:R-:W-:Y:S05]  /*84f0*/  BSYNC.RECONVERGENT B4 ;  /* 0x0000000000047941 */ /* 0x000fea0003800200 */
.L_x_142:
[----:B------:R-:W-:Y:S01]  /*8500*/  ISETP.NE.AND.EX P1, PT, R34, R11, PT, P0 ;  /* 0x0000000b2200720c */ /* 0x000fe20003f25300 */
[----:B------:R-:W-:Y:S01]  /*8510*/  BSSY.RECONVERGENT B4, `(.L_x_144) ;  /* 0x0000017000047945 */ /* 0x000fe20003800200 */
[----:B------:R-:W-:Y:S01]  /*8520*/  ISETP.GT.U32.AND P2, PT, R39, R28, PT ;  /* 0x0000001c2700720c */ /* 0x000fe20003f44070 */
[----:B------:R-:W-:Y:S01]  /*8530*/  IMAD.MOV.U32 R30, RZ, RZ, 0x40 ;  /* 0x00000040ff1e7424 */ /* 0x000fe200078e00ff */
[----:B------:R-:W-:Y:S02]  /*8540*/  ISETP.NE.U32.AND P0, PT, R16, R26, PT ;  /* 0x0000001a1000720c */ /* 0x000fe40003f05070 */
[----:B------:R-:W-:-:S04]  /*8550*/  ISETP.GT.AND.EX P2, PT, R32, R29, PT, P2 ;  /* 0x0000001d2000720c */ /* 0x000fc80003f44320 */
[----:B------:R-:W-:Y:S02]  /*8560*/  SEL R41, R39, R28, P2 ;  /* 0x0000001c27297207 */ /* 0x000fe40001000000 */
[----:B------:R-:W-:Y:S01]  /*8570*/  SEL R43, R32, R29, P2 ;  /* 0x0000001d202b7207 */ /* 0x000fe20001000000 */
[----:B------:R-:W-:-:S04]  /*8580*/  IMAD.WIDE.U32 R28, R12, 0x7, RZ ;  /* 0x000000070c1c7825 */ /* 0x000fc800078e00ff */
        /* <DEDUP_REMOVED lines=15> */
.L_x_145:
[----:B------:R-:W-:Y:S05]  /*8680*/  BSYNC.RECONVERGENT B4 ;  /* 0x0000000000047941 */ /* 0x000fea0003800200 */
.L_x_144:
[----:B------:R-:W-:Y:S01]  /*8690*/  ISETP.NE.AND.EX P0, PT, R36, R11, PT, P0 ;  /* 0x0000000b2400720c */ /* 0x000fe20003f05300 */
[----:B------:R-:W-:Y:S01]  /*86a0*/  IMAD R39, R13, 0x7, RZ ;  /* 0x000000070d277824 */ /* 0x000fe200078e02ff */
[----:B------:R-:W-:Y:S01]  /*86b0*/  ISETP.GT.U32.AND P2, PT, R41, R30, PT ;  /* 0x0000001e2900720c */ /* 0x000fe20003f44070 */
[----:B------:R-:W-:Y:S01]  /*86c0*/  BSSY.RECONVERGENT B4, `(.L_x_146) ;  /* 0x0000016000047945 */ /* 0x000fe20003800200 */
[----:B------:R-:W-:Y:S01]  /*86d0*/  ISETP.NE.U32.AND P1, PT, R14, R28, PT ;  /* 0x0000001c0e00720c */ /* 0x000fe20003f25070 */
[----:B------:R-:W-:Y:S01]  /*86e0*/  IMAD.IADD R39, R29, 0x1, R39 ;  /* 0x000000011d277824 */ /* 0x000fe200078e0227 */
[----:B------:R-:W-:Y:S01]  /*86f0*/  ISETP.GT.AND.EX P2, PT, R43, R32, PT, P2 ;  /* 0x000000202b00720c */ /* 0x000fe20003f44320 */
[----:B------:R-:W-:-:S03]  /*8700*/  IMAD.MOV.U32 R38, RZ, RZ, RZ ;  /* 0x000000ffff267224 */ /* 0x000fc600078e00ff */
[----:B------:R-:W-:Y:S01]  /*8710*/  SEL R45, R41, R30, P2 ;  /* 0x0000001e292d7207 */ /* 0x000fe20001000000 */
[----:B------:R-:W-:Y:S01]  /*8720*/  IMAD.MOV.U32 R30, RZ, RZ, 0x40 ;  /* 0x00000040ff1e7424 */ /* 0x000fe200078e00ff */
        /* <DEDUP_REMOVED lines=15> */
.L_x_147:
[----:B------:R-:W-:Y:S05]  /*8820*/  BSYNC.RECONVERGENT B4 ;  /* 0x0000000000047941 */ /* 0x000fea0003800200 */
.L_x_146:
[----:B------:R-:W-:Y:S01]  /*8830*/  ISETP.NE.AND.EX P1, PT, R15, R39, PT, P1 ;  /* 0x000000270f00720c */ /* 0x000fe20003f25310 */
[----:B------:R-:W-:Y:S01]  /*8840*/  BSSY.RECONVERGENT B4, `(.L_x_148) ;  /* 0x0000016000047945 */ /* 0x000fe20003800200 */
[----:B------:R-:W-:Y:S01]  /*8850*/  ISETP.GT.U32.AND P2, PT, R45, R30, PT ;  /* 0x0000001e2d00720c */ /* 0x000fe20003f44070 */
[----:B------:R-:W-:Y:S01]  /*8860*/  IMAD.MOV.U32 R41, RZ, RZ, RZ ;  /* 0x000000ffff297224 */ /* 0x000fe200078e00ff */
[----:B------:R-:W-:Y:S02]  /*8870*/  ISETP.NE.U32.AND P0, PT, R28, R31, PT ;  /* 0x0000001f1c00720c */ /* 0x000fe40003f05070 */
[----:B------:R-:W-:-:S04]  /*8880*/  ISETP.GT.AND.EX P2, PT, R43, R38, PT, P2 ;  /* 0x000000262b00720c */ /* 0x000fc80003f44320 */
        /* <DEDUP_REMOVED lines=17> */
.L_x_149:
[----:B------:R-:W-:Y:S05]  /*89a0*/  BSYNC.RECONVERGENT B4 ;  /* 0x0000000000047941 */ /* 0x000fea0003800200 */
.L_x_148:
        /* <DEDUP_REMOVED lines=20> */
.L_x_151:
[----:B------:R-:W-:Y:S05]  /*8af0*/  BSYNC.RECONVERGENT B4 ;  /* 0x0000000000047941 */ /* 0x000fea0003800200 */
.L_x_150:
[----:B------:R-:W-:Y:S01]  /*8b00*/  IMAD.WIDE.U32 R32, R14, 0x7, RZ ;  /* 0x000000070e207825 */ /* 0x000fe200078e00ff */
[----:B------:R-:W-:Y:S01]  /*8b10*/  SEL R2, R38, R41, P0 ;  /* 0x0000002926027207 */ /* 0x000fe20000000000 */
[----:B------:R-:W-:Y:S01]  /*8b20*/  BSSY.RECONVERGENT B4, `(.L_x_152) ;  /* 0x000001e000047945 */ /* 0x000fe20003800200 */
[----:B------:R-:W-:Y:S01]  /*8b30*/  SEL R49, R30, R45, P0 ;  /* 0x0000002d1e317207 */ /* 0x000fe20000000000 */
[----:B------:R-:W-:Y:S01]  /*8b40*/  IMAD R47, R15, 0x7, RZ ;  /* 0x000000070f2f7824 */ /* 0x000fe200078e02ff */
[----:B------:R-:W-:Y:S01]  /*8b50*/  ISETP.NE.U32.AND P0, PT, R32, R12, PT ;  /* 0x0000000c2000720c */ /* 0x000fe20003f05070 */
[----:B------:R-:W-:Y:S01]  /*8b60*/  IMAD.WIDE.U32 R30, R14, -0x7, RZ ;  /* 0xfffffff90e1e7825 */ /* 0x000fe200078e00ff */
[----:B------:R-:W-:-:S03]  /*8b70*/  ISETP.GT.U32.AND P2, PT, R49, R42, PT ;  /* 0x0000002a3100720c */ /* 0x000fc60003f44070 */
[----:B------:R-:W-:Y:S01]  /*8b80*/  IMAD.IADD R41, R33, 0x1, R47 ;  /* 0x0000000121297824 */ /* 0x000fe200078e022f */
[----:B------:R-:W-:Y:S01]  /*8b90*/  ISETP.GT.AND.EX P2, PT, R2, R43, PT, P2 ;  /* 0x0000002b0200720c */ /* 0x000fe20003f44320 */
[----:B------:R-:W-:Y:S01]  /*8ba0*/  IMAD R45, R15, -0x7, RZ ;  /* 0xfffffff90f2d7824 */ /* 0x000fe200078e02ff */
[----:B------:R-:W-:Y:S01]  /*8bb0*/  ISETP.NE.U32.AND P1, PT, R30, R12, PT ;  /* 0x0000000c1e00720c */ /* 0x000fe20003f25070 */
[----:B------:R-:W-:Y:S01]  /*8bc0*/  IMAD.MOV.U32 R47, RZ, RZ, 0x40 ;  /* 0x00000040ff2f7424 */ /* 0x000fe200078e00ff */
[----:B------:R-:W-:Y:S02]  /*8bd0*/  ISETP.NE.AND.EX P0, PT, R41, R13, PT, P0 ;  /* 0x0000000d2900720c */ /* 0x000fe40003f05300 */
[----:B------:R-:W-:Y:S01]  /*8be0*/  SEL R38, R49, R42, P2 ;  /* 0x0000002a31267207 */ /* 0x000fe20001000000 */
[----:B------:R-:W-:Y:S01]  /*8bf0*/  IMAD.MOV.U32 R49, RZ, RZ, RZ ;  /* 0x000000ffff317224 */ /* 0x000fe200078e00ff */
[----:B------:R-:W-:Y:S02]  /*8c00*/  SEL R2, R2, R43, P2 ;  /* 0x0000002b02027207 */ /* 0x000fe40001000000 */
[----:B------:R-:W-:-:S07]  /*8c10*/  IADD3 R43, PT, PT, R31, -R14, R45 ;  /* 0x8000000e1f2b7210 */ /* 0x000fce0007ffe02d */
        /* <DEDUP_REMOVED lines=14> */
.L_x_153:
[----:B------:R-:W-:Y:S05]  /*8d00*/  BSYNC.RECONVERGENT B4 ;  /* 0x0000000000047941 */ /* 0x000fea0003800200 */
.L_x_152:
        /* <DEDUP_REMOVED lines=23> */
.L_x_155:
[----:B------:R-:W-:Y:S05]  /*8e80*/  BSYNC.RECONVERGENT B4 ;  /* 0x0000000000047941 */ /* 0x000fea0003800200 */
.L_x_154:
[----:B------:R-:W-:Y:S01]  /*8e90*/  ISETP.NE.AND.EX P1, PT, R35, R39, PT, P0 ;  /* 0x000000272300720c */ /* 0x000fe20003f25300 */
[----:B------:R-:W-:Y:S01]  /*8ea0*/  BSSY.RECONVERGENT B4, `(.L_x_156) ;  /* 0x0000014000047945 */ /* 0x000fe20003800200 */
[----:B------:R-:W-:-:S04]  /*8eb0*/  ISETP.GT.U32.AND P2, PT, R38, R47, PT ;  /* 0x0000002f2600720c */ /* 0x000fc80003f44070 */
        /* <DEDUP_REMOVED lines=18> */
.L_x_157:
[----:B------:R-:W-:Y:S05]  /*8fe0*/  BSYNC.RECONVERGENT B4 ;  /* 0x0000000000047941 */ /* 0x000fea0003800200 */
.L_x_156:
        /* <DEDUP_REMOVED lines=23> */
.L_x_159:
[----:B------:R-:W-:Y:S05]  /*9160*/  BSYNC.RECONVERGENT B4 ;  /* 0x0000000000047941 */ /* 0x000fea0003800200 */
.L_x_158:
        /* <DEDUP_REMOVED lines=25> */
.L_x_161:
[----:B------:R-:W-:Y:S05]  /*9300*/  BSYNC.RECONVERGENT B4 ;  /* 0x0000000000047941 */ /* 0x000fea0003800200 */
.L_x_160:
[----:B------:R-:W-:Y:S01]  /*9310*/  ISETP.NE.AND.EX P1, PT, R43, R11, PT, P0 ;  /* 0x0000000b2b00720c */ /* 0x000fe20003f25300 */
[----:B------:R-:W-:Y:S01]  /*9320*/  BSSY.RECONVERGENT B4, `(.L_x_162) ;  /* 0x0000014000047945 */ /* 0x000fe20003800200 */
[----:B------:R-:W-:Y:S01]  /*9330*/  ISETP.GT.U32.AND P2, PT, R47, R22, PT ;  /* 0x000000162f00720c */ /* 0x000fe20003f44070 */
[----:B------:R-:W-:-:S03]  /*9340*/  IMAD.MOV.U32 R24, RZ, RZ, RZ ;  /* 0x000000ffff187224 */ /* 0x000fc600078e00ff */
[----:B------:R-:W-:-:S04]  /*9350*/  ISETP.GT.AND.EX P0, PT, R2, R25, PT, P2 ;  /* 0x000000190200720c */ /* 0x000fc80003f04320 */
[----:B------:R-:W-:Y:S01]  /*9360*/  SEL R47, R47, R22, P0 ;  /* 0x000000162f2f7207 */ /* 0x000fe20000000000 */
[----:B------:R-:W-:Y:S02]  /*9370*/  IMAD.MOV.U32 R22, RZ, RZ, 0x40 ;  /* 0x00000040ff167424 */ /* 0x000fe400078e00ff */
        /* <DEDUP_REMOVED lines=14> */
.L_x_163:
[----:B------:R-:W-:Y:S05]  /*9460*/  BSYNC.RECONVERGENT B4 ;  /* 0x0000000000047941 */ /* 0x000fea0003800200 */
.L_x_162:
        /* <DEDUP_REMOVED lines=23> */
.L_x_165:
[----:B------:R-:W-:Y:S05]  /*95e0*/  BSYNC.RECONVERGENT B4 ;  /* 0x0000000000047941 */ /* 0x000fea0003800200 */
.L_x_164:
        /* <DEDUP_REMOVED lines=23> */
.L_x_167:
[----:B------:R-:W-:Y:S05]  /*9760*/  BSYNC.RECONVERGENT B4 ;  /* 0x0000000000047941 */ /* 0x000fea0003800200 */
.L_x_166:
[----:B------:R-:W-:Y:S01]  /*9770*/  ISETP.NE.U32.AND P1, PT, R32, R20, PT ;  /* 0x000000142000720c */ /* 0x000fe20003f25070 */
[----:B------:R-:W-:Y:S01]  /*9780*/  BSSY.RECONVERGENT B4, `(.L_x_168) ;  /* 0x0000016000047945 */ /* 0x000fe20003800200 */
[----:B------:R-:W-:Y:S01]  /*9790*/  SEL R22, R25, R22, P0 ;  /* 0x0000001619167207 */ /* 0x000fe20000000000 */
[----:B------:R-:W-:Y:S01]  /*97a0*/  IMAD.MOV.U32 R16, RZ, RZ, RZ ;  /* 0x000000ffff107224 */ /* 0x000fe200078e00ff */
[----:B------:R-:W-:Y:S02]  /*97b0*/  ISETP.NE.AND.EX P1, PT, R41, R6, PT, P1 ;  /* 0x000000062900720c */ /* 0x000fe40003f25310 */
[----:B------:R-:W-:-:S04]  /*97c0*/  ISETP.GT.U32.AND P0, PT, R47, R2, PT ;  /* 0x000000022f00720c */ /* 0x000fc80003f04070 */
        /* <DEDUP_REMOVED lines=17> */
.L_x_169:
[----:B------:R-:W-:Y:S05]  /*98e0*/  BSYNC.RECONVERGENT B4 ;  /* 0x0000000000047941 */ /* 0x000fea0003800200 */
.L_x_168:
        /* <DEDUP_REMOVED lines=23> */
.L_x_171:
[----:B------:R-:W-:Y:S05]  /*9a60*/  BSYNC.RECONVERGENT B4 ;  /* 0x0000000000047941 */ /* 0x000fea0003800200 */
.L_x_170:
[----:B------:R-:W-:Y:S01]  /*9a70*/  SEL R6, R17, R16, P0 ;  /* 0x0000001011067207 */ /* 0x000fe20000000000 */
[----:B------:R-:W-:Y:S01]  /*9a80*/  BSSY.RECONVERGENT B4, `(.L_x_172) ;  /* 0x000001d000047945 */ /* 0x000fe20003800200 */
[----:B------:R-:W-:Y:S01]  /*9a90*/  ISETP.GT.U32.AND P0, PT, R19, R2, PT ;  /* 0x000000021300720c */ /* 0x000fe20003f04070 */
[----:B------:R-:W0:Y:S03]  /*9aa0*/  LDC.64 R16, c[0x0][0x398] ;  /* 0x0000e600ff107b82 */ /* 0x000e260000000a00 */
        /* <DEDUP_REMOVED lines=17> */
[----:B------:R-:W-:Y:S02]  /*9bc0*/  LOP3.LUT R21, R8, 0x6a09e667, RZ, 0x3c, !PT ;  /* 0x6a09e66708157812 */ /* 0x000fe400078e3cff */
[----:B------:R-:W1:Y:S01]  /*9bd0*/  POPC R6, R6 ;  /* 0x0000000600067309 */ /* 0x000e620000000000 */
[----:B--2---:R-:W1:Y:S02]  /*9be0*/  SHFL.IDX PT, R11, R23, R2, 0x1f ;  /* 0x00001f02170b7589 */ /* 0x004e6400000e0000 */
[----:B-1----:R-:W-:-:S04]  /*9bf0*/  IMAD.IADD R11, R11, 0x1, R6 ;  /* 0x000000010b0b7824 */ /* 0x002fc800078e0206 */
[----:B----4-:R-:W-:-:S05]  /*9c00*/  IMAD.WIDE R8, R11, 0x20, R24 ;  /* 0x000000200b087825 */ /* 0x010fca00078e0218 */
[----:B------:R1:W-:Y:S04]  /*9c10*/  STG.E.64 desc[UR4][R8.64], R18 ;  /* 0x0000001208007986 */ /* 0x0003e8000c101b04 */
[----:B------:R1:W-:Y:S04]  /*9c20*/  STG.E.64 desc[UR4][R8.64+0x8], R20 ;  /* 0x0000081408007986 */ /* 0x0003e8000c101b04 */
[----:B------:R1:W-:Y:S04]  /*9c30*/  STG.E.64 desc[UR4][R8.64+0x10], R14 ;  /* 0x0000100e08007986 */ /* 0x0003e8000c101b04 */
[----:B------:R1:W-:Y:S02]  /*9c40*/  STG.E.64 desc[UR4][R8.64+0x18], R12 ;  /* 0x0000180c08007986 */ /* 0x0003e4000c101b04 */
.L_x_173:
[----:B------:R-:W-:Y:S05]  /*9c50*/  BSYNC.RECONVERGENT B4 ;  /* 0x0000000000047941 */ /* 0x000fea0003800200 */
.L_x_172:
[----:B------:R-:W-:Y:S02]  /*9c60*/  VOTEU.ANY UR6, UPT, PT ;  /* 0x0000000000067886 */ /* 0x000fe400038e0100 */
[----:B------:R-:W-:Y:S02]  /*9c70*/  UFLO.U32 UR7, UR6 ;  /* 0x00000006000772bd */ /* 0x000fe400080e0000 */
[----:B-1----:R-:W0:Y:S04]  /*9c80*/  POPC R9, UR6 ;  /* 0x0000000600097d09 */ /* 0x002e280008000000 */
[----:B------:R-:W-:-:S13]  /*9c90*/  ISETP.EQ.U32.AND P0, PT, R40, UR7, PT ;  /* 0x0000000728007c0c */ /* 0x000fda000bf02070 */
[----:B0-----:R0:W-:Y:S02]  /*9ca0*/  @P0 REDG.E.ADD.STRONG.GPU desc[UR4][R16.64], R9 ;  /* 0x000000091000098e */ /* 0x0011e4000c12e104 */
.L_x_119:
[----:B------:R-:W-:Y:S05]  /*9cb0*/  BSYNC.RECONVERGENT B3 ;  /* 0x0000000000037941 */ /* 0x000fea0003800200 */
.L_x_116:
[----:B------:R-:W-:Y:S05]  /*9cc0*/  WARPSYNC.ALL ;  /* 0x0000000000007948 */ /* 0x000fea0003800000 */
[----:B------:R-:W-:Y:S01]  /*9cd0*/  LOP3.LUT R11, R4, R5, RZ, 0x3c, !PT ;  /* 0x00000005040b7212 */ /* 0x000fe200078e3cff */
[----:B------:R-:W-:Y:S01]  /*9ce0*/  BSSY.RECONVERGENT B3, `(.L_x_174) ;  /* 0x000005a000037945 */ /* 0x000fe20003800200 */
[----:B------:R-:W-:Y:S02]  /*9cf0*/  SHF.L.W.U32.HI R6, R5, 0x11, R3 ;  /* 0x0000001105067819 */ /* 0x000fe40000010e03 */
[----:B------:R-:W-:Y:S01]  /*9d00*/  LOP3.LUT R12, R0, R3, RZ, 0x3c, !PT ;  /* 0x00000003000c7212 */ /* 0x000fe200078e3cff */
[----:B0-----:R-:W-:Y:S01]  /*9d10*/  IMAD.SHL.U32 R9, R11, 0x200000, RZ ;  /* 0x002000000b097824 */ /* 0x001fe200078e00ff */
[----:B------:R-:W-:-:S02]  /*9d20*/  SHF.L.W.U32.HI R2, R3, 0x11, R5 ;  /* 0x0000001103027819 */ /* 0x000fc40000010e05 */
[----:B------:R-:W-:Y:S02]  /*9d30*/  SHF.L.U64.HI R21, R11, 0x15, R12 ;  /* 0x000000150b157819 */ /* 0x000fe4000001020c */
[----:B------:R-:W-:Y:S02]  /*9d40*/  LOP3.LUT R6, R6, R9, RZ, 0x3c, !PT ;  /* 0x0000000906067212 */ /* 0x000fe400078e3cff */
[----:B------:R-:W-:Y:S02]  /*9d50*/  SHF.L.W.U32.HI R8, R12, 0x1c, R11 ;  /* 0x0000001c0c087819 */ /* 0x000fe40000010e0b */
[----:B------:R-:W-:Y:S02]  /*9d60*/  LOP3.LUT R19, R6, R4, R5, 0x96, !PT ;  /* 0x0000000406137212 */ /* 0x000fe400078e9605 */
[----:B------:R-:W-:Y:S02]  /*9d70*/  LOP3.LUT R21, R2, R21, RZ, 0x3c, !PT ;  /* 0x0000001502157212 */ /* 0x000fe400078e3cff */
[----:B------:R-:W-:-:S02]  /*9d80*/  LOP3.LUT R13, R19, R8, RZ, 0x3c, !PT ;  /* 0x00000008130d7212 */ /* 0x000fc400078e3cff */
[----:B------:R-:W-:Y:S02]  /*9d90*/  LOP3.LUT R21, R21, R0, R3, 0x96, !PT ;  /* 0x0000000015157212 */ /* 0x000fe400078e9603 */
[----:B------:R-:W-:Y:S01]  /*9da0*/  SHF.L.W.U32.HI R2, R11, 0x1c, R12 ;  /* 0x0000001c0b027819 */ /* 0x000fe20000010e0c */
[----:B------:R-:W-:Y:S01]  /*9db0*/  IMAD.SHL.U32 R12, R13, 0x200000, RZ ;  /* 0x002000000d0c7824 */ /* 0x000fe200078e00ff */
[----:B------:R-:W-:Y:S02]  /*9dc0*/  SHF.L.W.U32.HI R9, R19, 0x11, R21 ;  /* 0x0000001113097819 */ /* 0x000fe40000010e15 */
[----:B------:R-:W-:Y:S02]  /*9dd0*/  LOP3.LUT R14, R21, R2, RZ, 0x3c, !PT ;  /* 0x00000002150e7212 */ /* 0x000fe400078e3cff */
[----:B------:R-:W-:Y:S02]  /*9de0*/  LOP3.LUT R9, R9, R12, RZ, 0x3c, !PT ;  /* 0x0000000c09097212 */ /* 0x000fe400078e3cff */
[----:B------:R-:W-:-:S02]  /*9df0*/  SHF.L.W.U32.HI R6, R21, 0x11, R19 ;  /* 0x0000001115067819 */ /* 0x000fc40000010e13 */
[----:B------:R-:W-:Y:S02]  /*9e00*/  SHF.L.U64.HI R11, R13, 0x15, R14 ;  /* 0x000000150d0b7819 */ /* 0x000fe4000001020e */
[----:B------:R-:W-:Y:S02]  /*9e10*/  SHF.L.W.U32.HI R12, R14, 0x1c, R13 ;  /* 0x0000001c0e0c7819 */ /* 0x000fe40000010e0d */
[----:B------:R-:W-:Y:S02]  /*9e20*/  LOP3.LUT R9, R9, R19, R8, 0x96, !PT ;  /* 0x0000001309097212 */ /* 0x000fe400078e9608 */
[----:B------:R-:W-:Y:S02]  /*9e30*/  LOP3.LUT R11, R6, R11, RZ, 0x3c, !PT ;  /* 0x0000000b060b7212 */ /* 0x000fe400078e3cff */
[----:B------:R-:W-:Y:S02]  /*9e40*/  LOP3.LUT R17, R9, R12, RZ, 0x3c, !PT ;  /* 0x0000000c09117212 */ /* 0x000fe400078e3cff */
[----:B------:R-:W-:-:S02]  /*9e50*/  LOP3.LUT R6, R11, R21, R2, 0x96, !PT ;  /* 0x000000150b067212 */ /* 0x000fc400078e9602 */
[----:B------:R-:W-:Y:S01]  /*9e60*/  SHF.L.W.U32.HI R11, R13, 0x1c, R14 ;  /* 0x0000001c0d0b7819 */ /* 0x000fe20000010e0e */
[----:B------:R-:W-:Y:S01]  /*9e70*/  IMAD.SHL.U32 R15, R17, 0x200000, RZ ;  /* 0x00200000110f7824 */ /* 0x000fe200078e00ff */
[----:B------:R-:W-:Y:S02]  /*9e80*/  SHF.L.W.U32.HI R14, R9, 0x11, R6 ;  /* 0x00000011090e7819 */ /* 0x000fe40000010e06 */
[C---:B------:R-:W-:Y:S02]  /*9e90*/  LOP3.LUT R18, R6.reuse, R11, RZ, 0x3c, !PT ;  /* 0x0000000b06127212 */ /* 0x040fe400078e3cff */
[----:B------:R-:W-:Y:S02]  /*9ea0*/  SHF.L.W.U32.HI R13, R6, 0x11, R9 ;  /* 0x00000011060d7819 */ /* 0x000fe40000010e09 */
[----:B------:R-:W-:Y:S02]  /*9eb0*/  SHF.L.U64.HI R16, R17, 0x15, R18 ;  /* 0x0000001511107819 */ /* 0x000fe40000010212 */
[----:B------:R-:W-:-:S02]  /*9ec0*/  LOP3.LUT R15, R14, R15, RZ, 0x3c, !PT ;  /* 0x0000000f0e0f7212 */ /* 0x000fc400078e3cff */
[----:B------:R-:W-:Y:S02]  /*9ed0*/  SHF.L.W.U32.HI R14, R18, 0x1c, R17 ;  /* 0x0000001c120e7819 */ /* 0x000fe40000010e11 */
[----:B------:R-:W-:Y:S02]  /*9ee0*/  LOP3.LUT R16, R13, R16, RZ, 0x3c, !PT ;  /* 0x000000100d107212 */ /* 0x000fe400078e3cff */
[----:B------:R-:W-:Y:S02]  /*9ef0*/  LOP3.LUT R15, R15, R9, R12, 0x96, !PT ;  /* 0x000000090f0f7212 */ /* 0x000fe400078e960c */
[----:B------:R-:W-:Y:S02]  /*9f00*/  SHF.L.W.U32.HI R13, R17, 0x1c, R18 ;  /* 0x0000001c110d7819 */ /* 0x000fe40000010e12 */
[----:B------:R-:W-:Y:S02]  /*9f10*/  LOP3.LUT R16, R16, R6, R11, 0x96, !PT ;  /* 0x0000000610107212 */ /* 0x000fe400078e960b */
[----:B------:R-:W-:-:S02]  /*9f20*/  IADD3 R14, P1, PT, R14, R15, RZ ;  /* 0x0000000f0e0e7210 */ /* 0x000fc40007f3e0ff */
        /* <DEDUP_REMOVED lines=52> */
[----:B------:R-:W-:Y:S05]  /*a270*/  @P0 EXIT P1 ;  /* 0x000000000000094d */ /* 0x000fea0000800000 */
.L_x_175:
[----:B------:R-:W-:Y:S05]  /*a280*/  BSYNC.RECONVERGENT B3 ;  /* 0x0000000000037941 */ /* 0x000fea0003800200 */
.L_x_174:
[----:B------:R-:W-:Y:S01]  /*a290*/  IADD3 R4, P0, PT, R4, R5, RZ ;  /* 0x0000000504047210 */ /* 0x000fe20007f1e0ff */
[----:B------:R-:W0:Y:S01]  /*a2a0*/  S2R R34, SR_LANEID ;  /* 0x0000000000227919 */ /* 0x000e220000000000 */
[----:B------:R-:W-:Y:S01]  /*a2b0*/  IADD3 R12, P1, PT, R12, R9, RZ ;  /* 0x000000090c0c7210 */ /* 0x000fe20007f3e0ff */
[----:B------:R-:W-:Y:S01]  /*a2c0*/  BSSY.RECONVERGENT B3, `(.L_x_176) ;  /* 0x000002d000037945 */ /* 0x000fe20003800200 */
[----:B------:R-:W-:Y:S01]  /*a2d0*/  SHF.R.S32.HI R8, RZ, 0x1f, R16 ;  /* 0x0000001fff087819 */ /* 0x000fe20000011410 */
[----:B------:R-:W-:Y:S02]  /*a2e0*/  IMAD.X R13, R0, 0x1, R3, P0 ;  /* 0x00000001000d7824 */ /* 0x000fe400000e0603 */
[----:B------:R-:W-:Y:S02]  /*a2f0*/  IMAD.X R11, R11, 0x1, R6, P1 ;  /* 0x000000010b0b7824 */ /* 0x000fe400008e0606 */
[----:B------:R-:W-:Y:S01]  /*a300*/  IMAD.MOV.U32 R15, RZ, RZ, 0x40 ;  /* 0x00000040ff0f7424 */ /* 0x000fe200078e00ff */
[----:B------:R-:W-:Y:S01]  /*a310*/  SHF.L.W.U32.HI R2, R13, 0x11, R4 ;  /* 0x000000110d027819 */ /* 0x000fe20000010e04 */
[----:B------:R-:W-:Y:S01]  /*a320*/  IMAD.MOV.U32 R14, RZ, RZ, RZ ;  /* 0x000000ffff0e7224 */ /* 0x000fe200078e00ff */
[----:B------:R-:W-:Y:S01]  /*a330*/  SHF.L.W.U32.HI R0, R4, 0x11, R13 ;  /* 0x0000001104007819 */ /* 0x000fe20000010e0d */
[----:B------:R-:W-:Y:S01]  /*a340*/  IMAD.MOV.U32 R13, RZ, RZ, RZ ;  /* 0x000000ffff0d7224 */ /* 0x000fe200078e00ff */
[----:B------:R-:W-:-:S02]  /*a350*/  SHF.L.W.U32.HI R4, R11, 0x11, R12 ;  /* 0x000000110b047819 */ /* 0x000fc40000010e0c */
[----:B------:R-:W-:Y:S02]  /*a360*/  IADD3 RZ, P0, PT, R2, R5, RZ ;  /* 0x0000000502ff7210 */ /* 0x000fe40007f1e0ff */
[----:B------:R-:W-:Y:S02]  /*a370*/  IADD3 RZ, P1, PT, R4, R9, RZ ;  /* 0x0000000904ff7210 */ /* 0x000fe40007f3e0ff */
[----:B------:R-:W-:Y:S02]  /*a380*/  IADD3 R4, P3, PT, RZ, R18, RZ ;  /* 0x00000012ff047210 */ /* 0x000fe40007f7e0ff */
[----:B------:R-:W-:Y:S02]  /*a390*/  IADD3 R2, P2, PT, RZ, R16, RZ ;  /* 0x00000010ff027210 */ /* 0x000fe40007f5e0ff */
[----:B------:R-:W-:Y:S02]  /*a3a0*/  SHF.R.S32.HI R5, RZ, 0x1f, R18 ;  /* 0x0000001fff057819 */ /* 0x000fe40000011412 */
[----:B------:R-:W-:Y:S01]  /*a3b0*/  SHF.L.W.U32.HI R11, R12, 0x11, R11 ;  /* 0x000000110c0b7819 */ /* 0x000fe20000010e0b */
[----:B------:R-:W-:Y:S01]  /*a3c0*/  IMAD.MOV.U32 R12, RZ, RZ, 0x40 ;  /* 0x00000040ff0c7424 */ /* 0x000fe200078e00ff */
        /* <DEDUP_REMOVED lines=28> */
.L_x_177:
[----:B------:R-:W-:Y:S05]  /*a590*/  BSYNC.RECONVERGENT B3 ;  /* 0x0000000000037941 */ /* 0x000fea0003800200 */
.L_x_176:
        /* <DEDUP_REMOVED lines=15> */
.L_x_179:
[----:B------:R-:W-:Y:S05]  /*a690*/  BSYNC.RECONVERGENT B3 ;  /* 0x0000000000037941 */ /* 0x000fea0003800200 */
.L_x_178:
        /* <DEDUP_REMOVED lines=23> */
.L_x_181:
[----:B------:R-:W-:Y:S05]  /*a810*/  BSYNC.RECONVERGENT B3 ;  /* 0x0000000000037941 */ /* 0x000fea0003800200 */
.L_x_180:
[----:B------:R-:W-:Y:S01]  /*a820*/  ISETP.NE.U32.AND P1, PT, R22, R25, PT ;  /* 0x000000191600720c */ /* 0x000fe20003f25070 */
[----:B------:R-:W-:Y:S01]  /*a830*/  BSSY.RECONVERGENT B3, `(.L_x_182) ;  /* 0x0000019000037945 */ /* 0x000fe20003800200 */
[----:B------:R-:W-:Y:S01]  /*a840*/  ISETP.GT.U32.AND P2, PT, R15, R6, PT ;  /* 0x000000060f00720c */ /* 0x000fe20003f44070 */
[----:B------:R-:W-:Y:S01]  /*a850*/  IMAD.WIDE.U32 R18, R4, -0x3, RZ ;  /* 0xfffffffd04127825 */ /* 0x000fe200078e00ff */
[----:B------:R-:W-:Y:S02]  /*a860*/  ISETP.NE.AND.EX P1, PT, R11, R0, PT, P1 ;  /* 0x000000000b00720c */ /* 0x000fe40003f25310 */
[----:B------:R-:W-:Y:S01]  /*a870*/  ISETP.GT.AND.EX P2, PT, R17, R8, PT, P2 ;  /* 0x000000081100720c */ /* 0x000fe20003f44320 */
[----:B------:R-:W-:Y:S01]  /*a880*/  IMAD R27, R5, 0x3, RZ ;  /* 0x00000003051b7824 */ /* 0x000fe200078e02ff */
[----:B------:R-:W-:Y:S02]  /*a890*/  ISETP.NE.U32.AND P0, PT, R20, R2, PT ;  /* 0x000000021400720c */ /* 0x000fe40003f05070 */
[----:B------:R-:W-:Y:S01]  /*a8a0*/  SEL R15, R15, R6, P2 ;  /* 0x000000060f0f7207 */ /* 0x000fe20001000000 */
[----:B------:R-:W-:Y:S01]  /*a8b0*/  IMAD.MOV.U32 R6, RZ, RZ, 0x40 ;  /* 0x00000040ff067424 */ /* 0x000fe200078e00ff */
[----:B------:R-:W-:Y:S01]  /*a8c0*/  SEL R17, R17, R8, P2 ;  /* 0x0000000811117207 */ /* 0x000fe20001000000 */
[----:B------:R-:W-:-:S04]  /*a8d0*/  IMAD.MOV.U32 R8, RZ, RZ, RZ ;  /* 0x000000ffff087224 */ /* 0x000fc800078e00ff */
        /* <DEDUP_REMOVED lines=14> */
.L_x_183:
[----:B------:R-:W-:Y:S05]  /*a9c0*/  BSYNC.RECONVERGENT B3 ;  /* 0x0000000000037941 */ /* 0x000fea0003800200 */
.L_x_182:
        /* <DEDUP_REMOVED lines=27> */
.L_x_185:
[----:B------:R-:W-:Y:S05]  /*ab80*/  BSYNC.RECONVERGENT B3 ;  /* 0x0000000000037941 */ /* 0x000fea0003800200 */
.L_x_184:
        /* <DEDUP_REMOVED lines=25> */
.L_x_187:
[----:B------:R-:W-:Y:S05]  /*ad20*/  BSYNC.RECONVERGENT B3 ;  /* 0x0000000000037941 */ /* 0x000fea0003800200 */
.L_x_186:
[----:B------:R-:W-:Y:S01]  /*ad30*/  ISETP.NE.AND.EX P0, PT, R5, R6, PT, P0 ;  /* 0x000000060500720c */ /* 0x000fe20003f05300 */
[----:B------:R-:W-:Y:S01]  /*ad40*/  BSSY.RECONVERGENT B3, `(.L_x_188) ;  /* 0x0000016000037945 */ /* 0x000fe20003800200 */
[----:B------:R-:W-:-:S04]  /*ad50*/  ISETP.GT.U32.AND P1, PT, R15, R8, PT ;  /* 0x000000080f00720c */ /* 0x000fc80003f24070 */
[----:B------:R-:W-:-:S04]  /*ad60*/  ISETP.GT.AND.EX P1, PT, R14, R9, PT, P1 ;  /* 0x000000090e00720c */ /* 0x000fc80003f24310 */
[----:B------:R-:W-:Y:S01]  /*ad70*/  SEL R33, R15, R8, P1 ;  /* 0x000000080f217207 */ /* 0x000fe20000800000 */
[----:B------:R-:W-:Y:S01]  /*ad80*/  IMAD.MOV.U32 R8, RZ, RZ, 0x40 ;  /* 0x00000040ff087424 */ /* 0x000fe200078e00ff */
        /* <DEDUP_REMOVED lines=17> */
.L_x_189:
[----:B------:R-:W-:Y:S05]  /*aea0*/  BSYNC.RECONVERGENT B3 ;  /* 0x0000000000037941 */ /* 0x000fea0003800200 */
.L_x_188:
[----:B------:R-:W-:Y:S01]  /*aeb0*/  ISETP.NE.U32.AND P1, PT, R16, R25, PT ;  /* 0x000000191000720c */ /* 0x000fe20003f25070 */
[----:B------:R-:W-:Y:S01]  /*aec0*/  IMAD R31, R5, 0x5, RZ ;  /* 0x00000005051f7824 */ /* 0x000fe200078e02ff */
[C---:B------:R-:W-:Y:S01]  /*aed0*/  ISETP.GT.U32.AND P2, PT, R33.reuse, R8, PT ;  /* 0x000000082100720c */ /* 0x040fe20003f44070 */
[----:B------:R-:W-:Y:S01]  /*aee0*/  BSSY.RECONVERGENT B3, `(.L_x_190) ;  /* 0x0000018000037945 */ /* 0x000fe20003800200 */
[----:B------:R-:W-:Y:S01]  /*aef0*/  ISETP.NE.AND.EX P1, PT, R6, R0, PT, P1 ;  /* 0x000000000600720c */ /* 0x000fe20003f25310 */
[----:B------:R-:W-:Y:S01]  /*af00*/  IMAD.WIDE.U32 R12, R4, -0x5, RZ ;  /* 0xfffffffb040c7825 */ /* 0x000fe200078e00ff */
[-C--:B------:R-:W-:Y:S02]  /*af10*/  ISETP.GT.AND.EX P2, PT, R24, R9.reuse, PT, P2 ;  /* 0x000000091800720c */ /* 0x080fe40003f44320 */
[----:B------:R-:W-:Y:S02]  /*af20*/  ISETP.NE.U32.AND P0, PT, R14, R2, PT ;  /* 0x000000020e00720c */ /* 0x000fe40003f05070 */
[----:B------:R-:W-:Y:S01]  /*af30*/  SEL R33, R33, R8, P2 ;  /* 0x0000000821217207 */ /* 0x000fe20001000000 */
[----:B------:R-:W-:Y:S01]  /*af40*/  IMAD.MOV.U32 R8, RZ, RZ, 0x40 ;  /* 0x00000040ff087424 */ /* 0x000fe200078e00ff */
[----:B------:R-:W-:Y:S01]  /*af50*/  SEL R28, R24, R9, P2 ;  /* 0x00000009181c7207 */ /* 0x000fe20001000000 */
[----:B------:R-:W-:-:S02]  /*af60*/  IMAD.IADD R24, R15, 0x1, R31 ;  /* 0x000000010f187824 */ /* 0x000fc400078e021f */
[----:B------:R-:W-:Y:S02]  /*af70*/  IMAD.MOV.U32 R9, RZ, RZ, RZ ;  /* 0x000000ffff097224 */ /* 0x000fe400078e00ff */
        /* <DEDUP_REMOVED lines=14> */
.L_x_191:
[----:B------:R-:W-:Y:S05]  /*b060*/  BSYNC.RECONVERGENT B3 ;  /* 0x0000000000037941 */ /* 0x000fea0003800200 */
.L_x_190:
        /* <DEDUP_REMOVED lines=25> */
.L_x_193:
[----:B------:R-:W-:Y:S05]  /*b200*/  BSYNC.RECONVERGENT B3 ;  /* 0x0000000000037941 */ /* 0x000fea0003800200 */
.L_x_192:
        /* <DEDUP_REMOVED lines=23> */
.L_x_195:
[----:B------:R-:W-:Y:S05]  /*b380*/  BSYNC.RECONVERGENT B3 ;  /* 0x0000000000037941 */ /* 0x000fea0003800200 */
.L_x_194:
        /* <DEDUP_REMOVED lines=23> */
.L_x_197:
[----:B------:R-:W-:Y:S05]  /*b500*/  BSYNC.RECONVERGENT B3 ;  /* 0x0000000000037941 */ /* 0x000fea0003800200 */
.L_x_196:
        /* <DEDUP_REMOVED lines=23> */
.L_x_199:
[----:B------:R-:W-:Y:S05]  /*b680*/  BSYNC.RECONVERGENT B3 ;  /* 0x0000000000037941 */ /* 0x000fea0003800200 */
.L_x_198:
        /* <DEDUP_REMOVED lines=24> */
.L_x_201:
[----:B------:R-:W-:Y:S05]  /*b810*/  BSYNC.RECONVERGENT B3 ;  /* 0x0000000000037941 */ /* 0x000fea0003800200 */
.L_x_200:
        /* <DEDUP_REMOVED lines=25> */
.L_x_203:
[----:B------:R-:W-:Y:S05]  /*b9b0*/  BSYNC.RECONVERGENT B3 ;  /* 0x0000000000037941 */ /* 0x000fea0003800200 */
.L_x_202:
        /* <DEDUP_REMOVED lines=23> */
.L_x_205:
[----:B------:R-:W-:Y:S05]  /*bb30*/  BSYNC.RECONVERGENT B3 ;  /* 0x0000000000037941 */ /* 0x000fea0003800200 */
.L_x_204:
        /* <DEDUP_REMOVED lines=20> */
.L_x_207:
[----:B------:R-:W-:Y:S05]  /*bc80*/  BSYNC.RECONVERGENT B3 ;  /* 0x0000000000037941 */ /* 0x000fea0003800200 */
.L_x_206:
        /* <DEDUP_REMOVED lines=12> */
[----:B------:R-:W-:Y:S01]  /*bd50*/  IMAD.MOV.U32 R28, RZ, RZ, RZ ;  /* 0x000000ffff1c7224 */ /* 0x000fe200078e00ff */
[----:B------:R-:W-:Y:S02]  /*bd60*/  ISETP.NE.AND.EX P0, PT, R25, R3, PT, P0 ;  /* 0x000000031900720c */ /* 0x000fe40003f05300 */
[----:B------:R-:W-:Y:S01]  /*bd70*/  SEL R41, R0, R37, P2 ;  /* 0x0000002500297207 */ /* 0x000fe20001000000 */
[----:B------:R-:W-:Y:S01]  /*bd80*/  IMAD.MOV.U32 R0, RZ, RZ, 0x40 ;  /* 0x00000040ff007424 */ /* 0x000fe200078e00ff */
        /* <DEDUP_REMOVED lines=16> */
.L_x_209:
[----:B------:R-:W-:Y:S05]  /*be90*/  BSYNC.RECONVERGENT B3 ;  /* 0x0000000000037941 */ /* 0x000fea0003800200 */
.L_x_208:
[----:B------:R-:W-:Y:S01]  /*bea0*/  ISETP.NE.AND.EX P1, PT, R37, R3, PT, P1 ;  /* 0x000000032500720c */ /* 0x000fe20003f25310 */
[----:B------:R-:W-:Y:S01]  /*beb0*/  BSSY.RECONVERGENT B3, `(.L_x_210) ;  /* 0x0000016000037945 */ /* 0x000fe20003800200 */
[----:B------:R-:W-:Y:S01]  /*bec0*/  ISETP.GT.U32.AND P2, PT, R43, R0, PT ;  /* 0x000000002b00720c */ /* 0x000fe20003f44070 */
[----:B------:R-:W-:Y:S01]  /*bed0*/  IMAD.MOV.U32 R39, RZ, RZ, RZ ;  /* 0x000000ffff277224 */ /* 0x000fe200078e00ff */
[----:B------:R-:W-:Y:S02]  /*bee0*/  ISETP.NE.U32.AND P0, PT, R20, R8, PT ;  /* 0x000000081400720c */ /* 0x000fe40003f05070 */
[----:B------:R-:W-:-:S04]  /*bef0*/  ISETP.GT.AND.EX P2, PT, R41, R28, PT, P2 ;  /* 0x0000001c2900720c */ /* 0x000fc80003f44320 */
[----:B------:R-:W-:Y:S02]  /*bf00*/  SEL R43, R43, R0, P2 ;  /* 0x000000002b2b7207 */ /* 0x000fe40001000000 */
        /* <DEDUP_REMOVED lines=16> */
.L_x_211:
[----:B------:R-:W-:Y:S05]  /*c010*/  BSYNC.RECONVERGENT B3 ;  /* 0x0000000000037941 */ /* 0x000fea0003800200 */
.L_x_210:
        /* <DEDUP_REMOVED lines=21> */
.L_x_213:
[----:B------:R-:W-:Y:S05]  /*c170*/  BSYNC.RECONVERGENT B3 ;  /* 0x0000000000037941 */ /* 0x000fea0003800200 */
.L_x_212:
        /* <DEDUP_REMOVED lines=23> */
.L_x_215:
[----:B------:R-:W-:Y:S05]  /*c2f0*/  BSYNC.RECONVERGENT B3 ;  /* 0x0000000000037941 */ /* 0x000fea0003800200 */
.L_x_214:
        /* <DEDUP_REMOVED lines=25> */
.L_x_217:
[----:B------:R-:W-:Y:S05]  /*c490*/  BSYNC.RECONVERGENT B3 ;  /* 0x0000000000037941 */ /* 0x000fea0003800200 */
.L_x_216:
        /* <DEDUP_REMOVED lines=21> */
.L_x_219:
[----:B------:R-:W-:Y:S05]  /*c5f0*/  BSYNC.RECONVERGENT B3 ;  /* 0x0000000000037941 */ /* 0x000fea0003800200 */
.L_x_218:
        /* <DEDUP_REMOVED lines=23> */
.L_x_221:
[----:B------:R-:W-:Y:S05]  /*c770*/  BSYNC.RECONVERGENT B3 ;  /* 0x0000000000037941 */ /* 0x000fea0003800200 */
.L_x_220:
        /* <DEDUP_REMOVED lines=23> */
.L_x_223:
[----:B------:R-:W-:Y:S05]  /*c8f0*/  BSYNC.RECONVERGENT B3 ;  /* 0x0000000000037941 */ /* 0x000fea0003800200 */
.L_x_222:
        /* <DEDUP_REMOVED lines=23> */
.L_x_225:
[----:B------:R-:W-:Y:S05]  /*ca70*/  BSYNC.RECONVERGENT B3 ;  /* 0x0000000000037941 */ /* 0x000fea0003800200 */
.L_x_224:
        /* <DEDUP_REMOVED lines=23> */
.L_x_227:
[----:B------:R-:W-:Y:S05]  /*cbf0*/  BSYNC.RECONVERGENT B3 ;  /* 0x0000000000037941 */ /* 0x000fea0003800200 */
.L_x_226:
        /* <DEDUP_REMOVED lines=30> */
.L_x_229:
[----:B------:R-:W-:Y:S05]  /*cde0*/  BSYNC.RECONVERGENT B3 ;  /* 0x0000000000037941 */ /* 0x000fea0003800200 */
.L_x_228:
[----:B------:R-:W-:Y:S02]  /*cdf0*/  VOTEU.ANY UR6, UPT, PT ;  /* 0x0000000000067886 */ /* 0x000fe400038e0100 */
[----:B------:R-:W-:Y:S02]  /*ce00*/  UFLO.U32 UR7, UR6 ;  /* 0x00000006000772bd */ /* 0x000fe400080e0000 */
[----:B-1----:R-:W0:Y:S04]  /*ce10*/  POPC R3, UR6 ;  /* 0x0000000600037d09 */ /* 0x002e280008000000 */
[----:B------:R-:W-:-:S13]  /*ce20*/  ISETP.EQ.U32.AND P0, PT, R34, UR7, PT ;  /* 0x0000000722007c0c */ /* 0x000fda000bf02070 */
[----:B0-----:R-:W-:Y:S01]  /*ce30*/  @P0 REDG.E.ADD.STRONG.GPU desc[UR4][R16.64], R3 ;  /* 0x000000031000098e */ /* 0x001fe2000c12e104 */
[----:B------:R-:W-:Y:S05]  /*ce40*/  EXIT ;  /* 0x000000000000794d */ /* 0x000fea0003800000 */
.L_x_230:
[----:B------:R-:W-:-:S00]  /*ce50*/  BRA `(.L_x_230) ;  /* 0xfffffffc00fc7947 */ /* 0x000fc0000383ffff */
[----:B------:R-:W-:-:S00]  /*ce60*/  NOP ;  /* 0x0000000000007918 */ /* 0x000fc00000000000 */
        /* <DEDUP_REMOVED lines=9> */
.L_x_231:


//--------------------- .nv.shared.reserved.0     --------------------------
	.section	.nv.shared.reserved.0,"aw",@nobits
	.weak		__nv_reservedSMEM_offset_0_alias
	.size		__nv_reservedSMEM_offset_0_alias, 0, 64
	.other		__nv_reservedSMEM_offset_0_alias,@"STO_CUDA_RESERVED_SHARED STV_DEFAULT"
__nv_reservedSMEM_offset_0_alias:
	.zero		0
	.zero		64


//--------------------- .nv.constant0._Z12searchKernelmP6ResultPViPVj --------------------------
	.section	.nv.constant0._Z12searchKernelmP6ResultPViPVj,"a",@progbits
	.sectionflags	@""
	.align	4
.nv.constant0._Z12searchKernelmP6ResultPViPVj:
	.zero		928


//--------------------- SYMBOLS --------------------------

	.type		.nv.reservedSmem.offset0,@object
	.size		.nv.reservedSmem.offset0,0x4
